// auto-generated by cutlass_sweep.gemm — config: {"arch": "sm_100", "cluster_m": 1, "cluster_n": 4, "dtype": "e5m2", "dtype_b": "e5m2", "layout": "nt", "stages": 0, "tile_k": 32, "tile_m": 128, "tile_n": 64}
#include "cutlass/cutlass.h"
#include "cutlass/gemm/collective/collective_builder.hpp"
#include "cutlass/gemm/device/gemm_universal_adapter.h"
#include "cutlass/gemm/kernel/gemm_universal.hpp"
#include "cutlass/epilogue/collective/collective_builder.hpp"

using ElemA = cutlass::float_e5m2_t;
using ElemB = cutlass::float_e5m2_t;
using ElemCD = cutlass::float_e5m2_t;
using Acc  = float;
using TileShape    = cute::Shape<cute::_128, cute::_64, cute::_32>;
using ClusterShape = cute::Shape<cute::_1, cute::_4, cute::_1>;

using CollectiveEpilogue = typename cutlass::epilogue::collective::CollectiveBuilder<
    cutlass::arch::Sm100, cutlass::arch::OpClassTensorOp,
    TileShape, ClusterShape,
    cutlass::epilogue::collective::EpilogueTileAuto,
    Acc, Acc,
    ElemCD, cutlass::layout::RowMajor, 128 / cutlass::sizeof_bits<ElemCD>::value,
    ElemCD, cutlass::layout::RowMajor, 128 / cutlass::sizeof_bits<ElemCD>::value,
    cutlass::epilogue::collective::EpilogueScheduleAuto
  >::CollectiveOp;

using CollectiveMainloop = typename cutlass::gemm::collective::CollectiveBuilder<
    cutlass::arch::Sm100, cutlass::arch::OpClassTensorOp,
    ElemA, cutlass::layout::RowMajor, 128 / cutlass::sizeof_bits<ElemA>::value,
    ElemB, cutlass::layout::ColumnMajor, 128 / cutlass::sizeof_bits<ElemB>::value,
    Acc,
    TileShape, ClusterShape,
    cutlass::gemm::collective::StageCountAutoCarveout<static_cast<int>(sizeof(typename CollectiveEpilogue::SharedStorage))>,
    cutlass::gemm::collective::KernelScheduleAuto
  >::CollectiveOp;

using GemmKernel = cutlass::gemm::kernel::GemmUniversal<
    cute::Shape<int,int,int,int>,
    CollectiveMainloop,
    CollectiveEpilogue
>;
using Gemm = cutlass::gemm::device::GemmUniversalAdapter<GemmKernel>;

// Force the device kernel symbol into the cubin without needing a host main.
auto* _anchor = &cutlass::device_kernel<GemmKernel>;


// ===== COMPILED SASS (sm_100a) =====

	.target	sm_100a

	.elftype	@"ET_EXEC"


//--------------------- .note.nv.tkinfo           --------------------------
	.section	.note.nv.tkinfo,"",@"SHT_NOTE"
	.sectionflags	@"SHF_NOTE_NV_TKINFO"
	.tkinfo
        /*0018*/ 	.word	0x00000002
        /*0030*/ 	.string	""
        /*0030*/ 	.string	"ptxas"
        /*0030*/ 	.string	"Cuda compilation tools, release 13.0, V13.0.88"
        /*0030*/ 	.string	"Build cuda_13.0.r13.0/compiler.36424714_0"
        /*0030*/ 	.string	"-arch sm_100a -m 64 "



//--------------------- .note.nv.cuinfo           --------------------------
	.section	.note.nv.cuinfo,"",@"SHT_NOTE"
	.sectionflags	@"SHF_NOTE_NV_CUINFO"
        /*0018*/ 	.short	0x0002
        /*001a*/ 	.short	0x0064
        /*001c*/ 	.short	0x0082
	.zero		2


//--------------------- .nv.info                  --------------------------
	.section	.nv.info,"",@"SHT_CUDA_INFO"
	.align	4


	//----- nvinfo : EIATTR_REGCOUNT
	.align		4
        /*0000*/ 	.byte	0x04, 0x2f
        /*0002*/ 	.short	(.L_19 - .L_18)
	.align		4
.L_18:
        /*0004*/ 	.word	index@(_ZN7cutlass13device_kernelINS_4gemm6kernel13GemmUniversalIN4cute5tupleIJiiiiEEENS1_10collective13CollectiveMmaINS1_35MainloopSm100TmaUmmaWarpSpecializedILi34ELi2ELi4ENS5_IJNS4_1CILi1EEENSA_ILi4EEESB_EEEEENS5_IJNSA_ILi128EEENSA_ILi64EEENSA_ILi32EEEEEENS_12float_e5m2_tENS5_IJlSB_lEEESJ_SK_NS4_8TiledMMAINS4_8MMA_AtomIJNS4_10MMA_TraitsINS4_19SM100_MMA_F8F6F4_SSEJSJ_SJ_fSF_SG_NS4_17integral_constantINS4_4UMMA5MajorELSR_0EEESS_NSP_INSQ_7ScaleInELST_0EEESU_EEEEEENS4_6LayoutINS5_IJSB_SB_SB_EEENS5_IJNSA_ILi0EEESZ_SZ_EEEEENS5_IJNS4_10UnderscoreES12_S12_EEEEENS4_23SM90_TMA_LOAD_MULTICASTENS4_14ComposedLayoutINS4_7SwizzleILi1ELi4ELi3EEENS4_18smem_ptr_flag_bitsILi8EEENSX_INS5_IJNSA_ILi8EEESH_EEENS5_IJSH_SB_EEEEEEEvNS4_8identityENS4_13SM90_TMA_LOADES1F_vS1G_EENS_8epilogue10collective18CollectiveEpilogueINS1J_23Sm100TmaWarpSpecializedILi1ELi1ELi64ELb0ELb0EEEJSI_NS5_IJNSX_ISF_SB_EENSX_ISG_SB_EEEEESJ_SK_SJ_SK_NS1J_6fusion15FusionCallbacksIS1N_NS1R_17LinearCombinationISJ_fSJ_fLNS_15FloatRoundStyleE2EEESI_S1Q_JEEENS4_5SM1004TMEM4LOAD26SM100_TMEM_LOAD_32dp32b64xES1H_NS16_INS17_ILi2ELi4ELi3EEES1A_NSX_INS5_IJS1B_SG_EEENS5_IJSG_SB_EEEEEEENS4_39AutoVectorizingCopyWithAssumedAlignmentILi128EEENS4_14SM90_TMA_STOREES25_S27_S27_EEEvvEEEEvNT_6ParamsE)
        /*0008*/ 	.word	0x00000099


	//----- nvinfo : EIATTR_FRAME_SIZE
	.align		4
.L_19:
        /*000c*/ 	.byte	0x04, 0x11
        /*000e*/ 	.short	(.L_21 - .L_20)
	.align		4
.L_20:
        /*0010*/ 	.word	index@($__internal_2_$__cuda_sm10x_tcgen05_guardrail_trap_unallocated_columns_being_dealloced)
        /*0014*/ 	.word	0x00000000


	//----- nvinfo : EIATTR_FRAME_SIZE
	.align		4
.L_21:
        /*0018*/ 	.byte	0x04, 0x11
        /*001a*/ 	.short	(.L_23 - .L_22)
	.align		4
.L_22:
        /*001c*/ 	.word	index@($__internal_1_$__cuda_sm10x_tcgen05_guardrail_trap_phase_invalid_during_alloc)
        /*0020*/ 	.word	0x00000000


	//----- nvinfo : EIATTR_FRAME_SIZE
	.align		4
.L_23:
        /*0024*/ 	.byte	0x04, 0x11
        /*0026*/ 	.short	(.L_25 - .L_24)
	.align		4
.L_24:
        /*0028*/ 	.word	index@($__internal_0_$__cuda_sm10x_tcgen05_guardrail_trap_col_being_dealloced_not_returned_by_alloc)
        /*002c*/ 	.word	0x00000000


	//----- nvinfo : EIATTR_FRAME_SIZE
	.align		4
.L_25:
        /*0030*/ 	.byte	0x04, 0x11
        /*0032*/ 	.short	(.L_27 - .L_26)
	.align		4
.L_26:
        /*0034*/ 	.word	index@(_ZN7cutlass13device_kernelINS_4gemm6kernel13GemmUniversalIN4cute5tupleIJiiiiEEENS1_10collective13CollectiveMmaINS1_35MainloopSm100TmaUmmaWarpSpecializedILi34ELi2ELi4ENS5_IJNS4_1CILi1EEENSA_ILi4EEESB_EEEEENS5_IJNSA_ILi128EEENSA_ILi64EEENSA_ILi32EEEEEENS_12float_e5m2_tENS5_IJlSB_lEEESJ_SK_NS4_8TiledMMAINS4_8MMA_AtomIJNS4_10MMA_TraitsINS4_19SM100_MMA_F8F6F4_SSEJSJ_SJ_fSF_SG_NS4_17integral_constantINS4_4UMMA5MajorELSR_0EEESS_NSP_INSQ_7ScaleInELST_0EEESU_EEEEEENS4_6LayoutINS5_IJSB_SB_SB_EEENS5_IJNSA_ILi0EEESZ_SZ_EEEEENS5_IJNS4_10UnderscoreES12_S12_EEEEENS4_23SM90_TMA_LOAD_MULTICASTENS4_14ComposedLayoutINS4_7SwizzleILi1ELi4ELi3EEENS4_18smem_ptr_flag_bitsILi8EEENSX_INS5_IJNSA_ILi8EEESH_EEENS5_IJSH_SB_EEEEEEEvNS4_8identityENS4_13SM90_TMA_LOADES1F_vS1G_EENS_8epilogue10collective18CollectiveEpilogueINS1J_23Sm100TmaWarpSpecializedILi1ELi1ELi64ELb0ELb0EEEJSI_NS5_IJNSX_ISF_SB_EENSX_ISG_SB_EEEEESJ_SK_SJ_SK_NS1J_6fusion15FusionCallbacksIS1N_NS1R_17LinearCombinationISJ_fSJ_fLNS_15FloatRoundStyleE2EEESI_S1Q_JEEENS4_5SM1004TMEM4LOAD26SM100_TMEM_LOAD_32dp32b64xES1H_NS16_INS17_ILi2ELi4ELi3EEES1A_NSX_INS5_IJS1B_SG_EEENS5_IJSG_SB_EEEEEEENS4_39AutoVectorizingCopyWithAssumedAlignmentILi128EEENS4_14SM90_TMA_STOREES25_S27_S27_EEEvvEEEEvNT_6ParamsE)
        /*0038*/ 	.word	0x00000000


	//----- nvinfo : EIATTR_MIN_STACK_SIZE
	.align		4
.L_27:
        /*003c*/ 	.byte	0x04, 0x12
        /*003e*/ 	.short	(.L_29 - .L_28)
	.align		4
.L_28:
        /*0040*/ 	.word	index@(_ZN7cutlass13device_kernelINS_4gemm6kernel13GemmUniversalIN4cute5tupleIJiiiiEEENS1_10collective13CollectiveMmaINS1_35MainloopSm100TmaUmmaWarpSpecializedILi34ELi2ELi4ENS5_IJNS4_1CILi1EEENSA_ILi4EEESB_EEEEENS5_IJNSA_ILi128EEENSA_ILi64EEENSA_ILi32EEEEEENS_12float_e5m2_tENS5_IJlSB_lEEESJ_SK_NS4_8TiledMMAINS4_8MMA_AtomIJNS4_10MMA_TraitsINS4_19SM100_MMA_F8F6F4_SSEJSJ_SJ_fSF_SG_NS4_17integral_constantINS4_4UMMA5MajorELSR_0EEESS_NSP_INSQ_7ScaleInELST_0EEESU_EEEEEENS4_6LayoutINS5_IJSB_SB_SB_EEENS5_IJNSA_ILi0EEESZ_SZ_EEEEENS5_IJNS4_10UnderscoreES12_S12_EEEEENS4_23SM90_TMA_LOAD_MULTICASTENS4_14ComposedLayoutINS4_7SwizzleILi1ELi4ELi3EEENS4_18smem_ptr_flag_bitsILi8EEENSX_INS5_IJNSA_ILi8EEESH_EEENS5_IJSH_SB_EEEEEEEvNS4_8identityENS4_13SM90_TMA_LOADES1F_vS1G_EENS_8epilogue10collective18CollectiveEpilogueINS1J_23Sm100TmaWarpSpecializedILi1ELi1ELi64ELb0ELb0EEEJSI_NS5_IJNSX_ISF_SB_EENSX_ISG_SB_EEEEESJ_SK_SJ_SK_NS1J_6fusion15FusionCallbacksIS1N_NS1R_17LinearCombinationISJ_fSJ_fLNS_15FloatRoundStyleE2EEESI_S1Q_JEEENS4_5SM1004TMEM4LOAD26SM100_TMEM_LOAD_32dp32b64xES1H_NS16_INS17_ILi2ELi4ELi3EEES1A_NSX_INS5_IJS1B_SG_EEENS5_IJSG_SB_EEEEEEENS4_39AutoVectorizingCopyWithAssumedAlignmentILi128EEENS4_14SM90_TMA_STOREES25_S27_S27_EEEvvEEEEvNT_6ParamsE)
        /*0044*/ 	.word	0x00000000
.L_29:


//--------------------- .nv.compat                --------------------------
	.section	.nv.compat,"",@"SHT_CUDA_COMPAT_INFO"
	.align	4
        /*0000*/ 	.byte	0x02, 0x09, 0x01, 0x00, 0x02, 0x02, 0x02, 0x00, 0x02, 0x05, 0x05, 0x00, 0x03, 0x07, 0x01, 0x01
        /*0010*/ 	.byte	0x02, 0x03, 0x01, 0x00, 0x02, 0x06, 0x01, 0x00, 0x04, 0x0b, 0x08, 0x00, 0x09, 0x00, 0x00, 0x00
        /*0020*/ 	.byte	0x00, 0x00, 0x00, 0x00


//--------------------- .nv.info._ZN7cutlass13device_kernelINS_4gemm6kernel13GemmUniversalIN4cute5tupleIJiiiiEEENS1_10collective13CollectiveMmaINS1_35MainloopSm100TmaUmmaWarpSpecializedILi34ELi2ELi4ENS5_IJNS4_1CILi1EEENSA_ILi4EEESB_EEEEENS5_IJNSA_ILi128EEENSA_ILi64EEENSA_ILi32EEEEEENS_12float_e5m2_tENS5_IJlSB_lEEESJ_SK_NS4_8TiledMMAINS4_8MMA_AtomIJNS4_10MMA_TraitsINS4_19SM100_MMA_F8F6F4_SSEJSJ_SJ_fSF_SG_NS4_17integral_constantINS4_4UMMA5MajorELSR_0EEESS_NSP_INSQ_7ScaleInELST_0EEESU_EEEEEENS4_6LayoutINS5_IJSB_SB_SB_EEENS5_IJNSA_ILi0EEESZ_SZ_EEEEENS5_IJNS4_10UnderscoreES12_S12_EEEEENS4_23SM90_TMA_LOAD_MULTICASTENS4_14ComposedLayoutINS4_7SwizzleILi1ELi4ELi3EEENS4_18smem_ptr_flag_bitsILi8EEENSX_INS5_IJNSA_ILi8EEESH_EEENS5_IJSH_SB_EEEEEEEvNS4_8identityENS4_13SM90_TMA_LOADES1F_vS1G_EENS_8epilogue10collective18CollectiveEpilogueINS1J_23Sm100TmaWarpSpecializedILi1ELi1ELi64ELb0ELb0EEEJSI_NS5_IJNSX_ISF_SB_EENSX_ISG_SB_EEEEESJ_SK_SJ_SK_NS1J_6fusion15FusionCallbacksIS1N_NS1R_17LinearCombinationISJ_fSJ_fLNS_15FloatRoundStyleE2EEESI_S1Q_JEEENS4_5SM1004TMEM4LOAD26SM100_TMEM_LOAD_32dp32b64xES1H_NS16_INS17_ILi2ELi4ELi3EEES1A_NSX_INS5_IJS1B_SG_EEENS5_IJSG_SB_EEEEEEENS4_39AutoVectorizingCopyWithAssumedAlignmentILi128EEENS4_14SM90_TMA_STOREES25_S27_S27_EEEvvEEEEvNT_6ParamsE --------------------------
	.section	.nv.info._ZN7cutlass13device_kernelINS_4gemm6kernel13GemmUniversalIN4cute5tupleIJiiiiEEENS1_10collective13CollectiveMmaINS1_35MainloopSm100TmaUmmaWarpSpecializedILi34ELi2ELi4ENS5_IJNS4_1CILi1EEENSA_ILi4EEESB_EEEEENS5_IJNSA_ILi128EEENSA_ILi64EEENSA_ILi32EEEEEENS_12float_e5m2_tENS5_IJlSB_lEEESJ_SK_NS4_8TiledMMAINS4_8MMA_AtomIJNS4_10MMA_TraitsINS4_19SM100_MMA_F8F6F4_SSEJSJ_SJ_fSF_SG_NS4_17integral_constantINS4_4UMMA5MajorELSR_0EEESS_NSP_INSQ_7ScaleInELST_0EEESU_EEEEEENS4_6LayoutINS5_IJSB_SB_SB_EEENS5_IJNSA_ILi0EEESZ_SZ_EEEEENS5_IJNS4_10UnderscoreES12_S12_EEEEENS4_23SM90_TMA_LOAD_MULTICASTENS4_14ComposedLayoutINS4_7SwizzleILi1ELi4ELi3EEENS4_18smem_ptr_flag_bitsILi8EEENSX_INS5_IJNSA_ILi8EEESH_EEENS5_IJSH_SB_EEEEEEEvNS4_8identityENS4_13SM90_TMA_LOADES1F_vS1G_EENS_8epilogue10collective18CollectiveEpilogueINS1J_23Sm100TmaWarpSpecializedILi1ELi1ELi64ELb0ELb0EEEJSI_NS5_IJNSX_ISF_SB_EENSX_ISG_SB_EEEEESJ_SK_SJ_SK_NS1J_6fusion15FusionCallbacksIS1N_NS1R_17LinearCombinationISJ_fSJ_fLNS_15FloatRoundStyleE2EEESI_S1Q_JEEENS4_5SM1004TMEM4LOAD26SM100_TMEM_LOAD_32dp32b64xES1H_NS16_INS17_ILi2ELi4ELi3EEES1A_NSX_INS5_IJS1B_SG_EEENS5_IJSG_SB_EEEEEEENS4_39AutoVectorizingCopyWithAssumedAlignmentILi128EEENS4_14SM90_TMA_STOREES25_S27_S27_EEEvvEEEEvNT_6ParamsE,"",@"SHT_CUDA_INFO"
	.sectionflags	@""
	.align	4


	//----- nvinfo : EIATTR_CUDA_API_VERSION
	.align		4
        /*0000*/ 	.byte	0x04, 0x37
        /*0002*/ 	.short	(.L_31 - .L_30)
.L_30:
        /*0004*/ 	.word	0x00000082


	//----- nvinfo : EIATTR_KPARAM_INFO
	.align		4
.L_31:
        /*0008*/ 	.byte	0x04, 0x17
        /*000a*/ 	.short	(.L_33 - .L_32)
.L_32:
        /*000c*/ 	.word	0x00000000
        /*0010*/ 	.short	0x0000
        /*0012*/ 	.short	0x0000
        /*0014*/ 	.byte	0x00, 0xf0, 0x01, 0x20


	//----- nvinfo : EIATTR_AT_ENTRY_FRAGMENTS
	.align		4
.L_33:
        /*0018*/ 	.byte	0x04, 0x4f
        /*001a*/ 	.short	(.L_35 - .L_34)


	//   ....[0]....
.L_34:
        /*001c*/ 	.word	0x00000006


	//----- nvinfo : EIATTR_RESERVED_SMEM_USED
	.align		4
.L_35:
        /*0020*/ 	.byte	0x01, 0x41
	.zero		2


	//----- nvinfo : EIATTR_SPARSE_MMA_MASK
	.align		4
        /*0024*/ 	.byte	0x03, 0x50
        /*0026*/ 	.short	0x0000


	//----- nvinfo : EIATTR_TCGEN05_1CTA_USED
	.align		4
        /*0028*/ 	.byte	0x01, 0x51
	.zero		2


	//----- nvinfo : EIATTR_MAXREG_COUNT
	.align		4
        /*002c*/ 	.byte	0x03, 0x1b
        /*002e*/ 	.short	0x00ff


	//----- nvinfo : EIATTR_NUM_BARRIERS
	.align		4
        /*0030*/ 	.byte	0x02, 0x4c
        /*0032*/ 	.byte	0x07
	.zero		1


	//----- nvinfo : EIATTR_EXTERNS
	.align		4
        /*0034*/ 	.byte	0x04, 0x0f
        /*0036*/ 	.short	(.L_37 - .L_36)


	//   ....[0]....
	.align		4
.L_36:
        /*0038*/ 	.word	index@(__assertfail)


	//----- nvinfo : EIATTR_MERCURY_ISA_VERSION
	.align		4
.L_37:
        /*003c*/ 	.byte	0x03, 0x5f
        /*003e*/ 	.short	0x0101


	//----- nvinfo : EIATTR_INT_WARP_WIDE_INSTR_OFFSETS
	.align		4
        /*0040*/ 	.byte	0x04, 0x31
        /*0042*/ 	.short	(.L_39 - .L_38)


	//   ....[0]....
.L_38:
        /*0044*/ 	.word	0x00004f80


	//   ....[1]....
        /*0048*/ 	.word	0x00004fb0


	//   ....[2]....
        /*004c*/ 	.word	0x00004fd0


	//   ....[3]....
        /*0050*/ 	.word	0x00005b00


	//   ....[4]....
        /*0054*/ 	.word	0x00005bb0


	//----- nvinfo : EIATTR_COOP_GROUP_MASK_REGIDS
	.align		4
.L_39:
        /*0058*/ 	.byte	0x04, 0x29
        /*005a*/ 	.short	(.L_41 - .L_40)


	//   ....[0]....
.L_40:
        /*005c*/ 	.word	0xffffffff


	//   ....[1]....
        /*0060*/ 	.word	0xffffffff


	//   ....[2]....
        /*0064*/ 	.word	0xffffffff


	//   ....[3]....
        /*0068*/ 	.word	0xffffffff


	//   ....[4]....
        /*006c*/ 	.word	0xffffffff


	//   ....[5]....
        /*0070*/ 	.word	0xffffffff


	//   ....[6]....
        /*0074*/ 	.word	0xffffffff


	//   ....[7]....
        /*0078*/ 	.word	0xffffffff


	//   ....[8]....
        /*007c*/ 	.word	0xffffffff


	//   ....[9]....
        /*0080*/ 	.word	0xffffffff


	//   ....[10]....
        /*0084*/ 	.word	0xffffffff


	//   ....[11]....
        /*0088*/ 	.word	0xffffffff


	//   ....[12]....
        /*008c*/ 	.word	0xffffffff


	//   ....[13]....
        /*0090*/ 	.word	0xffffffff


	//----- nvinfo : EIATTR_COOP_GROUP_INSTR_OFFSETS
	.align		4
.L_41:
        /*0094*/ 	.byte	0x04, 0x28
        /*0096*/ 	.short	(.L_43 - .L_42)


	//   ....[0]....
.L_42:
        /*0098*/ 	.word	0x00000080


	//   ....[1]....
        /*009c*/ 	.word	0x000004e0


	//   ....[2]....
        /*00a0*/ 	.word	0x00000a80


	//   ....[3]....
        /*00a4*/ 	.word	0x00000bc0


	//   ....[4]....
        /*00a8*/ 	.word	0x00000cc0


	//   ....[5]....
        /*00ac*/ 	.word	0x00000e30


	//   ....[6]....
        /*00b0*/ 	.word	0x00000fd0


	//   ....[7]....
        /*00b4*/ 	.word	0x00001180


	//   ....[8]....
        /*00b8*/ 	.word	0x000023a0


	//   ....[9]....
        /*00bc*/ 	.word	0x00004320


	//   ....[10]....
        /*00c0*/ 	.word	0x00004530


	//   ....[11]....
        /*00c4*/ 	.word	0x00004560


	//   ....[12]....
        /*00c8*/ 	.word	0x00004e60


	//   ....[13]....
        /*00cc*/ 	.word	0x00005090


	//----- nvinfo : EIATTR_VRC_CTA_INIT_COUNT
	.align		4
.L_43:
        /*00d0*/ 	.byte	0x02, 0x4a
        /*00d2*/ 	.byte	0x80
	.zero		1


	//----- nvinfo : EIATTR_SYSCALL_OFFSETS
	.align		4
        /*00d4*/ 	.byte	0x04, 0x46
        /*00d6*/ 	.short	(.L_45 - .L_44)


	//   ....[0]....
.L_44:
        /*00d8*/ 	.word	0x000066f0


	//   ....[1]....
        /*00dc*/ 	.word	0x00006830


	//   ....[2]....
        /*00e0*/ 	.word	0x00006ff0


	//----- nvinfo : EIATTR_MBARRIER_INSTR_OFFSETS
	.align		4
.L_45:
        /*00e4*/ 	.byte	0x04, 0x39
        /*00e6*/ 	.short	(.L_47 - .L_46)


	//   ....[0]....
.L_46:
        /*00e8*/ 	.word	0x00000620
        /*00ec*/ 	.word	0x000000ff
        /*00f0*/ 	.word	0x00000000
        /*00f4*/ 	.short	0x0100
        /*00f6*/ 	.byte	0x04
	.zero		1


	//   ....[1]....
        /*00f8*/ 	.word	0x00000630
        /*00fc*/ 	.word	0x000000ff
        /*0100*/ 	.word	0x00000110
        /*0104*/ 	.short	0x0100
        /*0106*/ 	.byte	0x04
	.zero		1


	//   ....[2]....
        /*0108*/ 	.word	0x00000640
        /*010c*/ 	.word	0x000000ff
        /*0110*/ 	.word	0x00000008
        /*0114*/ 	.short	0x0100
        /*0116*/ 	.byte	0x04
	.zero		1


	//   ....[3]....
        /*0118*/ 	.word	0x00000650
        /*011c*/ 	.word	0x000000ff
        /*0120*/ 	.word	0x00000118
        /*0124*/ 	.short	0x0100
        /*0126*/ 	.byte	0x04
	.zero		1


	//   ....[4]....
        /*0128*/ 	.word	0x00000660
        /*012c*/ 	.word	0x000000ff
        /*0130*/ 	.word	0x00000010
        /*0134*/ 	.short	0x0100
        /*0136*/ 	.byte	0x04
	.zero		1


	//   ....[5]....
        /*0138*/ 	.word	0x00000670
        /*013c*/ 	.word	0x000000ff
        /*0140*/ 	.word	0x00000120
        /*0144*/ 	.short	0x0100
        /*0146*/ 	.byte	0x04
	.zero		1


	//   ....[6]....
        /*0148*/ 	.word	0x00000680
        /*014c*/ 	.word	0x000000ff
        /*0150*/ 	.word	0x00000018
        /*0154*/ 	.short	0x0100
        /*0156*/ 	.byte	0x04
	.zero		1


	//   ....[7]....
        /*0158*/ 	.word	0x00000690
        /*015c*/ 	.word	0x000000ff
        /*0160*/ 	.word	0x00000128
        /*0164*/ 	.short	0x0100
        /*0166*/ 	.byte	0x04
	.zero		1


	//   ....[8]....
        /*0168*/ 	.word	0x000006a0
        /*016c*/ 	.word	0x000000ff
        /*0170*/ 	.word	0x00000020
        /*0174*/ 	.short	0x0100
        /*0176*/ 	.byte	0x04
	.zero		1


	//   ....[9]....
        /*0178*/ 	.word	0x000006b0
        /*017c*/ 	.word	0x000000ff
        /*0180*/ 	.word	0x00000130
        /*0184*/ 	.short	0x0100
        /*0186*/ 	.byte	0x04
	.zero		1


	//   ....[10]....
        /*0188*/ 	.word	0x000006c0
        /*018c*/ 	.word	0x000000ff
        /*0190*/ 	.word	0x00000028
        /*0194*/ 	.short	0x0100
        /*0196*/ 	.byte	0x04
	.zero		1


	//   ....[11]....
        /*0198*/ 	.word	0x000006d0
        /*019c*/ 	.word	0x000000ff
        /*01a0*/ 	.word	0x00000138
        /*01a4*/ 	.short	0x0100
        /*01a6*/ 	.byte	0x04
	.zero		1


	//   ....[12]....
        /*01a8*/ 	.word	0x000006e0
        /*01ac*/ 	.word	0x000000ff
        /*01b0*/ 	.word	0x00000030
        /*01b4*/ 	.short	0x0100
        /*01b6*/ 	.byte	0x04
	.zero		1


	//   ....[13]....
        /*01b8*/ 	.word	0x000006f0
        /*01bc*/ 	.word	0x000000ff
        /*01c0*/ 	.word	0x00000140
        /*01c4*/ 	.short	0x0100
        /*01c6*/ 	.byte	0x04
	.zero		1


	//   ....[14]....
        /*01c8*/ 	.word	0x00000700
        /*01cc*/ 	.word	0x000000ff
        /*01d0*/ 	.word	0x00000038
        /*01d4*/ 	.short	0x0100
        /*01d6*/ 	.byte	0x04
	.zero		1


	//   ....[15]....
        /*01d8*/ 	.word	0x00000710
        /*01dc*/ 	.word	0x000000ff
        /*01e0*/ 	.word	0x00000148
        /*01e4*/ 	.short	0x0100
        /*01e6*/ 	.byte	0x04
	.zero		1


	//   ....[16]....
        /*01e8*/ 	.word	0x00000720
        /*01ec*/ 	.word	0x000000ff
        /*01f0*/ 	.word	0x00000040
        /*01f4*/ 	.short	0x0100
        /*01f6*/ 	.byte	0x04
	.zero		1


	//   ....[17]....
        /*01f8*/ 	.word	0x00000730
        /*01fc*/ 	.word	0x000000ff
        /*0200*/ 	.word	0x00000150
        /*0204*/ 	.short	0x0100
        /*0206*/ 	.byte	0x04
	.zero		1


	//   ....[18]....
        /*0208*/ 	.word	0x00000740
        /*020c*/ 	.word	0x000000ff
        /*0210*/ 	.word	0x00000048
        /*0214*/ 	.short	0x0100
        /*0216*/ 	.byte	0x04
	.zero		1


	//   ....[19]....
        /*0218*/ 	.word	0x00000750
        /*021c*/ 	.word	0x000000ff
        /*0220*/ 	.word	0x00000158
        /*0224*/ 	.short	0x0100
        /*0226*/ 	.byte	0x04
	.zero		1


	//   ....[20]....
        /*0228*/ 	.word	0x00000760
        /*022c*/ 	.word	0x000000ff
        /*0230*/ 	.word	0x00000050
        /*0234*/ 	.short	0x0100
        /*0236*/ 	.byte	0x04
	.zero		1


	//   ....[21]....
        /*0238*/ 	.word	0x00000770
        /*023c*/ 	.word	0x000000ff
        /*0240*/ 	.word	0x00000160
        /*0244*/ 	.short	0x0100
        /*0246*/ 	.byte	0x04
	.zero		1


	//   ....[22]....
        /*0248*/ 	.word	0x00000780
        /*024c*/ 	.word	0x000000ff
        /*0250*/ 	.word	0x00000058
        /*0254*/ 	.short	0x0100
        /*0256*/ 	.byte	0x04
	.zero		1


	//   ....[23]....
        /*0258*/ 	.word	0x00000790
        /*025c*/ 	.word	0x000000ff
        /*0260*/ 	.word	0x00000168
        /*0264*/ 	.short	0x0100
        /*0266*/ 	.byte	0x04
	.zero		1


	//   ....[24]....
        /*0268*/ 	.word	0x000007a0
        /*026c*/ 	.word	0x000000ff
        /*0270*/ 	.word	0x00000060
        /*0274*/ 	.short	0x0100
        /*0276*/ 	.byte	0x04
	.zero		1


	//   ....[25]....
        /*0278*/ 	.word	0x000007b0
        /*027c*/ 	.word	0x000000ff
        /*0280*/ 	.word	0x00000170
        /*0284*/ 	.short	0x0100
        /*0286*/ 	.byte	0x04
	.zero		1


	//   ....[26]....
        /*0288*/ 	.word	0x000007c0
        /*028c*/ 	.word	0x000000ff
        /*0290*/ 	.word	0x00000068
        /*0294*/ 	.short	0x0100
        /*0296*/ 	.byte	0x04
	.zero		1


	//   ....[27]....
        /*0298*/ 	.word	0x000007d0
        /*029c*/ 	.word	0x000000ff
        /*02a0*/ 	.word	0x00000178
        /*02a4*/ 	.short	0x0100
        /*02a6*/ 	.byte	0x04
	.zero		1


	//   ....[28]....
        /*02a8*/ 	.word	0x000007e0
        /*02ac*/ 	.word	0x000000ff
        /*02b0*/ 	.word	0x00000070
        /*02b4*/ 	.short	0x0100
        /*02b6*/ 	.byte	0x04
	.zero		1


	//   ....[29]....
        /*02b8*/ 	.word	0x000007f0
        /*02bc*/ 	.word	0x000000ff
        /*02c0*/ 	.word	0x00000180
        /*02c4*/ 	.short	0x0100
        /*02c6*/ 	.byte	0x04
	.zero		1


	//   ....[30]....
        /*02c8*/ 	.word	0x00000800
        /*02cc*/ 	.word	0x000000ff
        /*02d0*/ 	.word	0x00000078
        /*02d4*/ 	.short	0x0100
        /*02d6*/ 	.byte	0x04
	.zero		1


	//   ....[31]....
        /*02d8*/ 	.word	0x00000810
        /*02dc*/ 	.word	0x000000ff
        /*02e0*/ 	.word	0x00000188
        /*02e4*/ 	.short	0x0100
        /*02e6*/ 	.byte	0x04
	.zero		1


	//   ....[32]....
        /*02e8*/ 	.word	0x00000820
        /*02ec*/ 	.word	0x000000ff
        /*02f0*/ 	.word	0x00000080
        /*02f4*/ 	.short	0x0100
        /*02f6*/ 	.byte	0x04
	.zero		1


	//   ....[33]....
        /*02f8*/ 	.word	0x00000830
        /*02fc*/ 	.word	0x000000ff
        /*0300*/ 	.word	0x00000190
        /*0304*/ 	.short	0x0100
        /*0306*/ 	.byte	0x04
	.zero		1


	//   ....[34]....
        /*0308*/ 	.word	0x00000840
        /*030c*/ 	.word	0x000000ff
        /*0310*/ 	.word	0x00000088
        /*0314*/ 	.short	0x0100
        /*0316*/ 	.byte	0x04
	.zero		1


	//   ....[35]....
        /*0318*/ 	.word	0x00000850
        /*031c*/ 	.word	0x000000ff
        /*0320*/ 	.word	0x00000198
        /*0324*/ 	.short	0x0100
        /*0326*/ 	.byte	0x04
	.zero		1


	//   ....[36]....
        /*0328*/ 	.word	0x00000860
        /*032c*/ 	.word	0x000000ff
        /*0330*/ 	.word	0x00000090
        /*0334*/ 	.short	0x0100
        /*0336*/ 	.byte	0x04
	.zero		1


	//   ....[37]....
        /*0338*/ 	.word	0x00000870
        /*033c*/ 	.word	0x000000ff
        /*0340*/ 	.word	0x000001a0
        /*0344*/ 	.short	0x0100
        /*0346*/ 	.byte	0x04
	.zero		1


	//   ....[38]....
        /*0348*/ 	.word	0x00000880
        /*034c*/ 	.word	0x000000ff
        /*0350*/ 	.word	0x00000098
        /*0354*/ 	.short	0x0100
        /*0356*/ 	.byte	0x04
	.zero		1


	//   ....[39]....
        /*0358*/ 	.word	0x00000890
        /*035c*/ 	.word	0x000000ff
        /*0360*/ 	.word	0x000001a8
        /*0364*/ 	.short	0x0100
        /*0366*/ 	.byte	0x04
	.zero		1


	//   ....[40]....
        /*0368*/ 	.word	0x000008a0
        /*036c*/ 	.word	0x000000ff
        /*0370*/ 	.word	0x000000a0
        /*0374*/ 	.short	0x0100
        /*0376*/ 	.byte	0x04
	.zero		1


	//   ....[41]....
        /*0378*/ 	.word	0x000008b0
        /*037c*/ 	.word	0x000000ff
        /*0380*/ 	.word	0x000001b0
        /*0384*/ 	.short	0x0100
        /*0386*/ 	.byte	0x04
	.zero		1


	//   ....[42]....
        /*0388*/ 	.word	0x000008c0
        /*038c*/ 	.word	0x000000ff
        /*0390*/ 	.word	0x000000a8
        /*0394*/ 	.short	0x0100
        /*0396*/ 	.byte	0x04
	.zero		1


	//   ....[43]....
        /*0398*/ 	.word	0x000008d0
        /*039c*/ 	.word	0x000000ff
        /*03a0*/ 	.word	0x000001b8
        /*03a4*/ 	.short	0x0100
        /*03a6*/ 	.byte	0x04
	.zero		1


	//   ....[44]....
        /*03a8*/ 	.word	0x000008e0
        /*03ac*/ 	.word	0x000000ff
        /*03b0*/ 	.word	0x000000b0
        /*03b4*/ 	.short	0x0100
        /*03b6*/ 	.byte	0x04
	.zero		1


	//   ....[45]....
        /*03b8*/ 	.word	0x000008f0
        /*03bc*/ 	.word	0x000000ff
        /*03c0*/ 	.word	0x000001c0
        /*03c4*/ 	.short	0x0100
        /*03c6*/ 	.byte	0x04
	.zero		1


	//   ....[46]....
        /*03c8*/ 	.word	0x00000900
        /*03cc*/ 	.word	0x000000ff
        /*03d0*/ 	.word	0x000000b8
        /*03d4*/ 	.short	0x0100
        /*03d6*/ 	.byte	0x04
	.zero		1


	//   ....[47]....
        /*03d8*/ 	.word	0x00000910
        /*03dc*/ 	.word	0x000000ff
        /*03e0*/ 	.word	0x000001c8
        /*03e4*/ 	.short	0x0100
        /*03e6*/ 	.byte	0x04
	.zero		1


	//   ....[48]....
        /*03e8*/ 	.word	0x00000920
        /*03ec*/ 	.word	0x000000ff
        /*03f0*/ 	.word	0x000000c0
        /*03f4*/ 	.short	0x0100
        /*03f6*/ 	.byte	0x04
	.zero		1


	//   ....[49]....
        /*03f8*/ 	.word	0x00000930
        /*03fc*/ 	.word	0x000000ff
        /*0400*/ 	.word	0x000001d0
        /*0404*/ 	.short	0x0100
        /*0406*/ 	.byte	0x04
	.zero		1


	//   ....[50]....
        /*0408*/ 	.word	0x00000940
        /*040c*/ 	.word	0x000000ff
        /*0410*/ 	.word	0x000000c8
        /*0414*/ 	.short	0x0100
        /*0416*/ 	.byte	0x04
	.zero		1


	//   ....[51]....
        /*0418*/ 	.word	0x00000950
        /*041c*/ 	.word	0x000000ff
        /*0420*/ 	.word	0x000001d8
        /*0424*/ 	.short	0x0100
        /*0426*/ 	.byte	0x04
	.zero		1


	//   ....[52]....
        /*0428*/ 	.word	0x00000960
        /*042c*/ 	.word	0x000000ff
        /*0430*/ 	.word	0x000000d0
        /*0434*/ 	.short	0x0100
        /*0436*/ 	.byte	0x04
	.zero		1


	//   ....[53]....
        /*0438*/ 	.word	0x00000970
        /*043c*/ 	.word	0x000000ff
        /*0440*/ 	.word	0x000001e0
        /*0444*/ 	.short	0x0100
        /*0446*/ 	.byte	0x04
	.zero		1


	//   ....[54]....
        /*0448*/ 	.word	0x00000980
        /*044c*/ 	.word	0x000000ff
        /*0450*/ 	.word	0x000000d8
        /*0454*/ 	.short	0x0100
        /*0456*/ 	.byte	0x04
	.zero		1


	//   ....[55]....
        /*0458*/ 	.word	0x00000990
        /*045c*/ 	.word	0x000000ff
        /*0460*/ 	.word	0x000001e8
        /*0464*/ 	.short	0x0100
        /*0466*/ 	.byte	0x04
	.zero		1


	//   ....[56]....
        /*0468*/ 	.word	0x000009a0
        /*046c*/ 	.word	0x000000ff
        /*0470*/ 	.word	0x000000e0
        /*0474*/ 	.short	0x0100
        /*0476*/ 	.byte	0x04
	.zero		1


	//   ....[57]....
        /*0478*/ 	.word	0x000009b0
        /*047c*/ 	.word	0x000000ff
        /*0480*/ 	.word	0x000001f0
        /*0484*/ 	.short	0x0100
        /*0486*/ 	.byte	0x04
	.zero		1


	//   ....[58]....
        /*0488*/ 	.word	0x000009c0
        /*048c*/ 	.word	0x000000ff
        /*0490*/ 	.word	0x000000e8
        /*0494*/ 	.short	0x0100
        /*0496*/ 	.byte	0x04
	.zero		1


	//   ....[59]....
        /*0498*/ 	.word	0x000009d0
        /*049c*/ 	.word	0x000000ff
        /*04a0*/ 	.word	0x000001f8
        /*04a4*/ 	.short	0x0100
        /*04a6*/ 	.byte	0x04
	.zero		1


	//   ....[60]....
        /*04a8*/ 	.word	0x000009e0
        /*04ac*/ 	.word	0x000000ff
        /*04b0*/ 	.word	0x000000f0
        /*04b4*/ 	.short	0x0100
        /*04b6*/ 	.byte	0x04
	.zero		1


	//   ....[61]....
        /*04b8*/ 	.word	0x000009f0
        /*04bc*/ 	.word	0x000000ff
        /*04c0*/ 	.word	0x00000200
        /*04c4*/ 	.short	0x0100
        /*04c6*/ 	.byte	0x04
	.zero		1


	//   ....[62]....
        /*04c8*/ 	.word	0x00000a00
        /*04cc*/ 	.word	0x000000ff
        /*04d0*/ 	.word	0x000000f8
        /*04d4*/ 	.short	0x0100
        /*04d6*/ 	.byte	0x04
	.zero		1


	//   ....[63]....
        /*04d8*/ 	.word	0x00000a10
        /*04dc*/ 	.word	0x000000ff
        /*04e0*/ 	.word	0x00000208
        /*04e4*/ 	.short	0x0100
        /*04e6*/ 	.byte	0x04
	.zero		1


	//   ....[64]....
        /*04e8*/ 	.word	0x00000a20
        /*04ec*/ 	.word	0x000000ff
        /*04f0*/ 	.word	0x00000100
        /*04f4*/ 	.short	0x0100
        /*04f6*/ 	.byte	0x04
	.zero		1


	//   ....[65]....
        /*04f8*/ 	.word	0x00000a30
        /*04fc*/ 	.word	0x000000ff
        /*0500*/ 	.word	0x00000210
        /*0504*/ 	.short	0x0100
        /*0506*/ 	.byte	0x04
	.zero		1


	//   ....[66]....
        /*0508*/ 	.word	0x00000a40
        /*050c*/ 	.word	0x000000ff
        /*0510*/ 	.word	0x00000108
        /*0514*/ 	.short	0x0100
        /*0516*/ 	.byte	0x04
	.zero		1


	//   ....[67]....
        /*0518*/ 	.word	0x00000a50
        /*051c*/ 	.word	0x000000ff
        /*0520*/ 	.word	0x00000218
        /*0524*/ 	.short	0x0100
        /*0526*/ 	.byte	0x04
	.zero		1


	//   ....[68]....
        /*0528*/ 	.word	0x00000b90
        /*052c*/ 	.word	0x000000ff
        /*0530*/ 	.word	0x00000220
        /*0534*/ 	.short	0x0100
        /*0536*/ 	.byte	0x04
	.zero		1


	//   ....[69]....
        /*0538*/ 	.word	0x00000ba0
        /*053c*/ 	.word	0x000000ff
        /*0540*/ 	.word	0x00000228
        /*0544*/ 	.short	0x0100
        /*0546*/ 	.byte	0x04
	.zero		1


	//   ....[70]....
        /*0548*/ 	.word	0x00000c90
        /*054c*/ 	.word	0x000000ff
        /*0550*/ 	.word	0x00000230
        /*0554*/ 	.short	0x0100
        /*0556*/ 	.byte	0x06
	.zero		1


	//   ....[71]....
        /*0558*/ 	.word	0x00000ca0
        /*055c*/ 	.word	0x000000ff
        /*0560*/ 	.word	0x00000238
        /*0564*/ 	.short	0x0100
        /*0566*/ 	.byte	0x06
	.zero		1


	//   ....[72]....
        /*0568*/ 	.word	0x00000de0
        /*056c*/ 	.word	0x000000ff
        /*0570*/ 	.word	0x00000240
        /*0574*/ 	.short	0x0100
        /*0576*/ 	.byte	0x06
	.zero		1


	//   ....[73]....
        /*0578*/ 	.word	0x00000df0
        /*057c*/ 	.word	0x000000ff
        /*0580*/ 	.word	0x00000250
        /*0584*/ 	.short	0x0100
        /*0586*/ 	.byte	0x06
	.zero		1


	//   ....[74]....
        /*0588*/ 	.word	0x00000e00
        /*058c*/ 	.word	0x000000ff
        /*0590*/ 	.word	0x00000248
        /*0594*/ 	.short	0x0100
        /*0596*/ 	.byte	0x06
	.zero		1


	//   ....[75]....
        /*0598*/ 	.word	0x00000e10
        /*059c*/ 	.word	0x000000ff
        /*05a0*/ 	.word	0x00000258
        /*05a4*/ 	.short	0x0100
        /*05a6*/ 	.byte	0x06
	.zero		1


	//   ....[76]....
        /*05a8*/ 	.word	0x00000f40
        /*05ac*/ 	.word	0x000000ff
        /*05b0*/ 	.word	0x00000260
        /*05b4*/ 	.short	0x0100
        /*05b6*/ 	.byte	0x04
	.zero		1


	//   ....[77]....
        /*05b8*/ 	.word	0x00000f50
        /*05bc*/ 	.word	0x000000ff
        /*05c0*/ 	.word	0x00000280
        /*05c4*/ 	.short	0x0100
        /*05c6*/ 	.byte	0x04
	.zero		1


	//   ....[78]....
        /*05c8*/ 	.word	0x00000f60
        /*05cc*/ 	.word	0x000000ff
        /*05d0*/ 	.word	0x00000268
        /*05d4*/ 	.short	0x0100
        /*05d6*/ 	.byte	0x04
	.zero		1


	//   ....[79]....
        /*05d8*/ 	.word	0x00000f70
        /*05dc*/ 	.word	0x000000ff
        /*05e0*/ 	.word	0x00000288
        /*05e4*/ 	.short	0x0100
        /*05e6*/ 	.byte	0x04
	.zero		1


	//   ....[80]....
        /*05e8*/ 	.word	0x00000f80
        /*05ec*/ 	.word	0x000000ff
        /*05f0*/ 	.word	0x00000270
        /*05f4*/ 	.short	0x0100
        /*05f6*/ 	.byte	0x04
	.zero		1


	//   ....[81]....
        /*05f8*/ 	.word	0x00000f90
        /*05fc*/ 	.word	0x000000ff
        /*0600*/ 	.word	0x00000290
        /*0604*/ 	.short	0x0100
        /*0606*/ 	.byte	0x04
	.zero		1


	//   ....[82]....
        /*0608*/ 	.word	0x00000fa0
        /*060c*/ 	.word	0x000000ff
        /*0610*/ 	.word	0x00000278
        /*0614*/ 	.short	0x0100
        /*0616*/ 	.byte	0x04
	.zero		1


	//   ....[83]....
        /*0618*/ 	.word	0x00000fb0
        /*061c*/ 	.word	0x000000ff
        /*0620*/ 	.word	0x00000298
        /*0624*/ 	.short	0x0100
        /*0626*/ 	.byte	0x04
	.zero		1


	//   ....[84]....
        /*0628*/ 	.word	0x000010a0
        /*062c*/ 	.word	0x000000ff
        /*0630*/ 	.word	0x000002a0
        /*0634*/ 	.short	0x0100
        /*0636*/ 	.byte	0x04
	.zero		1


	//   ....[85]....
        /*0638*/ 	.word	0x000010b0
        /*063c*/ 	.word	0x000000ff
        /*0640*/ 	.word	0x000002b0
        /*0644*/ 	.short	0x0100
        /*0646*/ 	.byte	0x04
	.zero		1


	//   ....[86]....
        /*0648*/ 	.word	0x000010c0
        /*064c*/ 	.word	0x000000ff
        /*0650*/ 	.word	0x000002a8
        /*0654*/ 	.short	0x0100
        /*0656*/ 	.byte	0x04
	.zero		1


	//   ....[87]....
        /*0658*/ 	.word	0x000010d0
        /*065c*/ 	.word	0x000000ff
        /*0660*/ 	.word	0x000002b8
        /*0664*/ 	.short	0x0100
        /*0666*/ 	.byte	0x04
	.zero		1


	//   ....[88]....
        /*0668*/ 	.word	0x00001c50
        /*066c*/ 	.word	0x00000000
        /*0670*/ 	.word	0x000002b0
        /*0674*/ 	.short	0x010a
        /*0676*/ 	.byte	0xff
	.zero		1


	//   ....[89]....
        /*0678*/ 	.word	0x00001c80
        /*067c*/ 	.word	0x00000000
        /*0680*/ 	.word	0x000002a0
        /*0684*/ 	.short	0x0101
        /*0686*/ 	.byte	0xff
	.zero		1


	//   ....[90]....
        /*0688*/ 	.word	0x00001d30
        /*068c*/ 	.word	0x000000ff
        /*0690*/ 	.word	0x00000110
        /*0694*/ 	.short	0x010a
        /*0696*/ 	.byte	0x04
	.zero		1


	//   ....[91]....
        /*0698*/ 	.word	0x00001db0
        /*069c*/ 	.word	0x000000ff
        /*06a0*/ 	.word	0x00000110
        /*06a4*/ 	.short	0x010a
        /*06a6*/ 	.byte	0x21
	.zero		1


	//   ....[92]....
        /*06a8*/ 	.word	0x00001f40
        /*06ac*/ 	.word	0x000000ff
        /*06b0*/ 	.word	0x00000110
        /*06b4*/ 	.short	0x010a
        /*06b6*/ 	.byte	0x08
	.zero		1


	//   ....[93]....
        /*06b8*/ 	.word	0x00002060
        /*06bc*/ 	.word	0x000000ff
        /*06c0*/ 	.word	0x00000238
        /*06c4*/ 	.short	0x0101
        /*06c6*/ 	.byte	0x07
	.zero		1


	//   ....[94]....
        /*06c8*/ 	.word	0x00002080
        /*06cc*/ 	.word	0x000000ff
        /*06d0*/ 	.word	0x00000110
        /*06d4*/ 	.short	0x010a
        /*06d6*/ 	.byte	0x04
	.zero		1


	//   ....[95]....
        /*06d8*/ 	.word	0x00002100
        /*06dc*/ 	.word	0x000000ff
        /*06e0*/ 	.word	0x00000110
        /*06e4*/ 	.short	0x010a
        /*06e6*/ 	.byte	0x11
	.zero		1


	//   ....[96]....
        /*06e8*/ 	.word	0x00002290
        /*06ec*/ 	.word	0x000000ff
        /*06f0*/ 	.word	0x00000110
        /*06f4*/ 	.short	0x010a
        /*06f6*/ 	.byte	0x06
	.zero		1


	//   ....[97]....
        /*06f8*/ 	.word	0x000023d0
        /*06fc*/ 	.word	0x00000003
        /*0700*/ 	.word	0x00000240
        /*0704*/ 	.short	0x010a
        /*0706*/ 	.byte	0xff
	.zero		1


	//   ....[98]....
        /*0708*/ 	.word	0x00002520
        /*070c*/ 	.word	0x00000000
        /*0710*/ 	.word	0x00000000
        /*0714*/ 	.short	0x0101
        /*0716*/ 	.byte	0xff
	.zero		1


	//   ....[99]....
        /*0718*/ 	.word	0x00002ac0
        /*071c*/ 	.word	0x000000ff
        /*0720*/ 	.word	0x00000000
        /*0724*/ 	.short	0x010a
        /*0726*/ 	.byte	0x04
	.zero		1


	//   ....[100]....
        /*0728*/ 	.word	0x00002b50
        /*072c*/ 	.word	0x000000ff
        /*0730*/ 	.word	0x00000000
        /*0734*/ 	.short	0x010a
        /*0736*/ 	.byte	0x05
	.zero		1


	//   ....[101]....
        /*0738*/ 	.word	0x00002be0
        /*073c*/ 	.word	0x000000ff
        /*0740*/ 	.word	0x00000000
        /*0744*/ 	.short	0x010a
        /*0746*/ 	.byte	0x05
	.zero		1


	//   ....[102]....
        /*0748*/ 	.word	0x00002c70
        /*074c*/ 	.word	0x000000ff
        /*0750*/ 	.word	0x00000000
        /*0754*/ 	.short	0x010a
        /*0756*/ 	.byte	0x05
	.zero		1


	//   ....[103]....
        /*0758*/ 	.word	0x00002d00
        /*075c*/ 	.word	0x000000ff
        /*0760*/ 	.word	0x00000000
        /*0764*/ 	.short	0x010a
        /*0766*/ 	.byte	0x05
	.zero		1


	//   ....[104]....
        /*0768*/ 	.word	0x00002d90
        /*076c*/ 	.word	0x000000ff
        /*0770*/ 	.word	0x00000000
        /*0774*/ 	.short	0x010a
        /*0776*/ 	.byte	0x05
	.zero		1


	//   ....[105]....
        /*0778*/ 	.word	0x00002e20
        /*077c*/ 	.word	0x000000ff
        /*0780*/ 	.word	0x00000000
        /*0784*/ 	.short	0x010a
        /*0786*/ 	.byte	0x05
	.zero		1


	//   ....[106]....
        /*0788*/ 	.word	0x00002eb0
        /*078c*/ 	.word	0x000000ff
        /*0790*/ 	.word	0x00000000
        /*0794*/ 	.short	0x010a
        /*0796*/ 	.byte	0x05
	.zero		1


	//   ....[107]....
        /*0798*/ 	.word	0x00002f40
        /*079c*/ 	.word	0x000000ff
        /*07a0*/ 	.word	0x00000000
        /*07a4*/ 	.short	0x010a
        /*07a6*/ 	.byte	0x05
	.zero		1


	//   ....[108]....
        /*07a8*/ 	.word	0x00002fd0
        /*07ac*/ 	.word	0x000000ff
        /*07b0*/ 	.word	0x00000000
        /*07b4*/ 	.short	0x010a
        /*07b6*/ 	.byte	0x05
	.zero		1


	//   ....[109]....
        /*07b8*/ 	.word	0x00003060
        /*07bc*/ 	.word	0x000000ff
        /*07c0*/ 	.word	0x00000000
        /*07c4*/ 	.short	0x010a
        /*07c6*/ 	.byte	0x05
	.zero		1


	//   ....[110]....
        /*07c8*/ 	.word	0x000030f0
        /*07cc*/ 	.word	0x000000ff
        /*07d0*/ 	.word	0x00000000
        /*07d4*/ 	.short	0x010a
        /*07d6*/ 	.byte	0x05
	.zero		1


	//   ....[111]....
        /*07d8*/ 	.word	0x00003180
        /*07dc*/ 	.word	0x000000ff
        /*07e0*/ 	.word	0x00000000
        /*07e4*/ 	.short	0x010a
        /*07e6*/ 	.byte	0x05
	.zero		1


	//   ....[112]....
        /*07e8*/ 	.word	0x00003210
        /*07ec*/ 	.word	0x000000ff
        /*07f0*/ 	.word	0x00000000
        /*07f4*/ 	.short	0x010a
        /*07f6*/ 	.byte	0x05
	.zero		1


	//   ....[113]....
        /*07f8*/ 	.word	0x000032a0
        /*07fc*/ 	.word	0x000000ff
        /*0800*/ 	.word	0x00000000
        /*0804*/ 	.short	0x010a
        /*0806*/ 	.byte	0x05
	.zero		1


	//   ....[114]....
        /*0808*/ 	.word	0x00003330
        /*080c*/ 	.word	0x000000ff
        /*0810*/ 	.word	0x00000000
        /*0814*/ 	.short	0x010a
        /*0816*/ 	.byte	0x05
	.zero		1


	//   ....[115]....
        /*0818*/ 	.word	0x000033c0
        /*081c*/ 	.word	0x000000ff
        /*0820*/ 	.word	0x00000000
        /*0824*/ 	.short	0x010a
        /*0826*/ 	.byte	0x05
	.zero		1


	//   ....[116]....
        /*0828*/ 	.word	0x00003450
        /*082c*/ 	.word	0x000000ff
        /*0830*/ 	.word	0x00000000
        /*0834*/ 	.short	0x010a
        /*0836*/ 	.byte	0x05
	.zero		1


	//   ....[117]....
        /*0838*/ 	.word	0x000034e0
        /*083c*/ 	.word	0x000000ff
        /*0840*/ 	.word	0x00000000
        /*0844*/ 	.short	0x010a
        /*0846*/ 	.byte	0x05
	.zero		1


	//   ....[118]....
        /*0848*/ 	.word	0x00003570
        /*084c*/ 	.word	0x000000ff
        /*0850*/ 	.word	0x00000000
        /*0854*/ 	.short	0x010a
        /*0856*/ 	.byte	0x05
	.zero		1


	//   ....[119]....
        /*0858*/ 	.word	0x00003600
        /*085c*/ 	.word	0x000000ff
        /*0860*/ 	.word	0x00000000
        /*0864*/ 	.short	0x010a
        /*0866*/ 	.byte	0x05
	.zero		1


	//   ....[120]....
        /*0868*/ 	.word	0x00003690
        /*086c*/ 	.word	0x000000ff
        /*0870*/ 	.word	0x00000000
        /*0874*/ 	.short	0x010a
        /*0876*/ 	.byte	0x05
	.zero		1


	//   ....[121]....
        /*0878*/ 	.word	0x00003720
        /*087c*/ 	.word	0x000000ff
        /*0880*/ 	.word	0x00000000
        /*0884*/ 	.short	0x010a
        /*0886*/ 	.byte	0x05
	.zero		1


	//   ....[122]....
        /*0888*/ 	.word	0x000037b0
        /*088c*/ 	.word	0x000000ff
        /*0890*/ 	.word	0x00000000
        /*0894*/ 	.short	0x010a
        /*0896*/ 	.byte	0x05
	.zero		1


	//   ....[123]....
        /*0898*/ 	.word	0x00003840
        /*089c*/ 	.word	0x000000ff
        /*08a0*/ 	.word	0x00000000
        /*08a4*/ 	.short	0x010a
        /*08a6*/ 	.byte	0x05
	.zero		1


	//   ....[124]....
        /*08a8*/ 	.word	0x000038d0
        /*08ac*/ 	.word	0x000000ff
        /*08b0*/ 	.word	0x00000000
        /*08b4*/ 	.short	0x010a
        /*08b6*/ 	.byte	0x05
	.zero		1


	//   ....[125]....
        /*08b8*/ 	.word	0x00003960
        /*08bc*/ 	.word	0x000000ff
        /*08c0*/ 	.word	0x00000000
        /*08c4*/ 	.short	0x010a
        /*08c6*/ 	.byte	0x05
	.zero		1


	//   ....[126]....
        /*08c8*/ 	.word	0x000039f0
        /*08cc*/ 	.word	0x000000ff
        /*08d0*/ 	.word	0x00000000
        /*08d4*/ 	.short	0x010a
        /*08d6*/ 	.byte	0x05
	.zero		1


	//   ....[127]....
        /*08d8*/ 	.word	0x00003a80
        /*08dc*/ 	.word	0x000000ff
        /*08e0*/ 	.word	0x00000000
        /*08e4*/ 	.short	0x010a
        /*08e6*/ 	.byte	0x05
	.zero		1


	//   ....[128]....
        /*08e8*/ 	.word	0x00003b10
        /*08ec*/ 	.word	0x000000ff
        /*08f0*/ 	.word	0x00000000
        /*08f4*/ 	.short	0x010a
        /*08f6*/ 	.byte	0x05
	.zero		1


	//   ....[129]....
        /*08f8*/ 	.word	0x00003ba0
        /*08fc*/ 	.word	0x000000ff
        /*0900*/ 	.word	0x00000000
        /*0904*/ 	.short	0x010a
        /*0906*/ 	.byte	0x05
	.zero		1


	//   ....[130]....
        /*0908*/ 	.word	0x00003c30
        /*090c*/ 	.word	0x000000ff
        /*0910*/ 	.word	0x00000000
        /*0914*/ 	.short	0x010a
        /*0916*/ 	.byte	0x05
	.zero		1


	//   ....[131]....
        /*0918*/ 	.word	0x00003cc0
        /*091c*/ 	.word	0x000000ff
        /*0920*/ 	.word	0x00000000
        /*0924*/ 	.short	0x010a
        /*0926*/ 	.byte	0x05
	.zero		1


	//   ....[132]....
        /*0928*/ 	.word	0x00003d60
        /*092c*/ 	.word	0x00000000
        /*0930*/ 	.word	0x00000000
        /*0934*/ 	.short	0x010a
        /*0936*/ 	.byte	0xff
	.zero		1


	//   ....[133]....
        /*0938*/ 	.word	0x00003e80
        /*093c*/ 	.word	0x00000002
        /*0940*/ 	.word	0x000002a0
        /*0944*/ 	.short	0x010a
        /*0946*/ 	.byte	0xff
	.zero		1


	//   ....[134]....
        /*0948*/ 	.word	0x00003ef0
        /*094c*/ 	.word	0x00000002
        /*0950*/ 	.word	0x00000000
        /*0954*/ 	.short	0x0101
        /*0956*/ 	.byte	0xff
	.zero		1


	//   ....[135]....
        /*0958*/ 	.word	0x00003f10
        /*095c*/ 	.word	0x000000ff
        /*0960*/ 	.word	0x00000250
        /*0964*/ 	.short	0x010a
        /*0966*/ 	.byte	0x04
	.zero		1


	//   ....[136]....
        /*0968*/ 	.word	0x00004030
        /*096c*/ 	.word	0x00000002
        /*0970*/ 	.word	0x00000240
        /*0974*/ 	.short	0x010a
        /*0976*/ 	.byte	0xff
	.zero		1


	//   ....[137]....
        /*0978*/ 	.word	0x00004130
        /*097c*/ 	.word	0x00000002
        /*0980*/ 	.word	0x00000000
        /*0984*/ 	.short	0x0101
        /*0986*/ 	.byte	0xff
	.zero		1


	//   ....[138]....
        /*0988*/ 	.word	0x000041c0
        /*098c*/ 	.word	0x000000ff
        /*0990*/ 	.word	0x00000250
        /*0994*/ 	.short	0x0106
        /*0996*/ 	.byte	0x04
	.zero		1


	//   ....[139]....
        /*0998*/ 	.word	0x000041e0
        /*099c*/ 	.word	0x000000ff
        /*09a0*/ 	.word	0x00000250
        /*09a4*/ 	.short	0x010a
        /*09a6*/ 	.byte	0x04
	.zero		1


	//   ....[140]....
        /*09a8*/ 	.word	0x00004270
        /*09ac*/ 	.word	0x000000ff
        /*09b0*/ 	.word	0x00000250
        /*09b4*/ 	.short	0x0106
        /*09b6*/ 	.byte	0x07
	.zero		1


	//   ....[141]....
        /*09b8*/ 	.word	0x000042b0
        /*09bc*/ 	.word	0x00000000
        /*09c0*/ 	.word	0x00000250
        /*09c4*/ 	.short	0x010a
        /*09c6*/ 	.byte	0xff
	.zero		1


	//   ....[142]....
        /*09c8*/ 	.word	0x000047a0
        /*09cc*/ 	.word	0x00000000
        /*09d0*/ 	.word	0x00000240
        /*09d4*/ 	.short	0x010a
        /*09d6*/ 	.byte	0xff
	.zero		1


	//   ....[143]....
        /*09d8*/ 	.word	0x000048a0
        /*09dc*/ 	.word	0x00000003
        /*09e0*/ 	.word	0x00000000
        /*09e4*/ 	.short	0x0101
        /*09e6*/ 	.byte	0xff
	.zero		1


	//   ....[144]....
        /*09e8*/ 	.word	0x000048b0
        /*09ec*/ 	.word	0x000000ff
        /*09f0*/ 	.word	0x00000000
        /*09f4*/ 	.short	0x010a
        /*09f6*/ 	.byte	0x04
	.zero		1


	//   ....[145]....
        /*09f8*/ 	.word	0x000048d0
        /*09fc*/ 	.word	0x000000ff
        /*0a00*/ 	.word	0x00000280
        /*0a04*/ 	.short	0x010a
        /*0a06*/ 	.byte	0x12
	.zero		1


	//   ....[146]....
        /*0a08*/ 	.word	0x000049b0
        /*0a0c*/ 	.word	0x000000ff
        /*0a10*/ 	.word	0x00000000
        /*0a14*/ 	.short	0x010a
        /*0a16*/ 	.byte	0x06
	.zero		1


	//   ....[147]....
        /*0a18*/ 	.word	0x00004ab0
        /*0a1c*/ 	.word	0x000000ff
        /*0a20*/ 	.word	0x00000000
        /*0a24*/ 	.short	0x010a
        /*0a26*/ 	.byte	0x04
	.zero		1


	//   ....[148]....
        /*0a28*/ 	.word	0x00004c90
        /*0a2c*/ 	.word	0x000000ff
        /*0a30*/ 	.word	0x00000000
        /*0a34*/ 	.short	0x010a
        /*0a36*/ 	.byte	0x04
	.zero		1


	//   ....[149]....
        /*0a38*/ 	.word	0x00004d20
        /*0a3c*/ 	.word	0x000000ff
        /*0a40*/ 	.word	0x00000000
        /*0a44*/ 	.short	0x010a
        /*0a46*/ 	.byte	0x05
	.zero		1


	//   ....[150]....
        /*0a48*/ 	.word	0x00004db0
        /*0a4c*/ 	.word	0x000000ff
        /*0a50*/ 	.word	0x00000000
        /*0a54*/ 	.short	0x010a
        /*0a56*/ 	.byte	0x05
	.zero		1


	//   ....[151]....
        /*0a58*/ 	.word	0x00004e40
        /*0a5c*/ 	.word	0x000000ff
        /*0a60*/ 	.word	0x00000000
        /*0a64*/ 	.short	0x010a
        /*0a66*/ 	.byte	0x04
	.zero		1


	//   ....[152]....
        /*0a68*/ 	.word	0x000052e0
        /*0a6c*/ 	.word	0x00000007
        /*0a70*/ 	.word	0x00000240
        /*0a74*/ 	.short	0x010a
        /*0a76*/ 	.byte	0xff
	.zero		1


	//   ....[153]....
        /*0a78*/ 	.word	0x00005450
        /*0a7c*/ 	.word	0x00000000
        /*0a80*/ 	.word	0x00000000
        /*0a84*/ 	.short	0x0101
        /*0a86*/ 	.byte	0xff
	.zero		1


	//   ....[154]....
        /*0a88*/ 	.word	0x000058c0
        /*0a8c*/ 	.word	0x000000ff
        /*0a90*/ 	.word	0x00000238
        /*0a94*/ 	.short	0x010a
        /*0a96*/ 	.byte	0x11
	.zero		1


	//   ....[155]....
        /*0a98*/ 	.word	0x00005a40
        /*0a9c*/ 	.word	0x000000ff
        /*0aa0*/ 	.word	0x00000228
        /*0aa4*/ 	.short	0x010a
        /*0aa6*/ 	.byte	0x11
	.zero		1


	//   ....[156]....
        /*0aa8*/ 	.word	0x00005c50
        /*0aac*/ 	.word	0x000000ff
        /*0ab0*/ 	.word	0x00000220
        /*0ab4*/ 	.short	0x010b
        /*0ab6*/ 	.byte	0x11
	.zero		1


	//   ....[157]....
        /*0ab8*/ 	.word	0x00005c60
        /*0abc*/ 	.word	0x000000ff
        /*0ac0*/ 	.word	0x00000000
        /*0ac4*/ 	.short	0x0101
        /*0ac6*/ 	.byte	0x1b
	.zero		1


	//   ....[158]....
        /*0ac8*/ 	.word	0x00005ca0
        /*0acc*/ 	.word	0x00000000
        /*0ad0*/ 	.word	0x00000228
        /*0ad4*/ 	.short	0x010a
        /*0ad6*/ 	.byte	0xff
	.zero		1


	//   ....[159]....
        /*0ad8*/ 	.word	0x00005fb0
        /*0adc*/ 	.word	0x00000003
        /*0ae0*/ 	.word	0x00000240
        /*0ae4*/ 	.short	0x010a
        /*0ae6*/ 	.byte	0xff
	.zero		1


	//   ....[160]....
        /*0ae8*/ 	.word	0x00006130
        /*0aec*/ 	.word	0x00000000
        /*0af0*/ 	.word	0x00000000
        /*0af4*/ 	.short	0x0101
        /*0af6*/ 	.byte	0xff
	.zero		1


	//   ....[161]....
        /*0af8*/ 	.word	0x00006bd0
        /*0afc*/ 	.word	0x000000ff
        /*0b00*/ 	.word	0x00000220
        /*0b04*/ 	.short	0x010a
        /*0b06*/ 	.byte	0x2c
	.zero		1


	//   ....[162]....
        /*0b08*/ 	.word	0x00006be0
        /*0b0c*/ 	.word	0x00000016
        /*0b10*/ 	.word	0x00000260
        /*0b14*/ 	.short	0x010a
        /*0b16*/ 	.byte	0xff
	.zero		1


	//   ....[163]....
        /*0b18*/ 	.word	0x00006d70
        /*0b1c*/ 	.word	0x000000ff
        /*0b20*/ 	.word	0x00000220
        /*0b24*/ 	.short	0x010a
        /*0b26*/ 	.byte	0x2c
	.zero		1


	//   ....[164]....
        /*0b28*/ 	.word	0x00006e70
        /*0b2c*/ 	.word	0x000000ff
        /*0b30*/ 	.word	0x00000000
        /*0b34*/ 	.short	0x0101
        /*0b36*/ 	.byte	0x04
	.zero		1


	//   ....[165]....
        /*0b38*/ 	.word	0x00006ed0
        /*0b3c*/ 	.word	0x00000016
        /*0b40*/ 	.word	0x00000260
        /*0b44*/ 	.short	0x010a
        /*0b46*/ 	.byte	0xff
	.zero		1


	//   ....[166]....
        /*0b48*/ 	.word	0x00007530
        /*0b4c*/ 	.word	0x000000ff
        /*0b50*/ 	.word	0x00000000
        /*0b54*/ 	.short	0x0101
        /*0b56*/ 	.byte	0x04
	.zero		1


	//   ....[167]....
        /*0b58*/ 	.word	0x00008330
        /*0b5c*/ 	.word	0x00000000
        /*0b60*/ 	.word	0x000002b0
        /*0b64*/ 	.short	0x010a
        /*0b66*/ 	.byte	0xff
	.zero		1


	//   ....[168]....
        /*0b68*/ 	.word	0x00008390
        /*0b6c*/ 	.word	0x00000000
        /*0b70*/ 	.word	0x00000110
        /*0b74*/ 	.short	0x010a
        /*0b76*/ 	.byte	0xff
	.zero		1


	//   ....[169]....
        /*0b78*/ 	.word	0x000083f0
        /*0b7c*/ 	.word	0x00000000
        /*0b80*/ 	.word	0x00000110
        /*0b84*/ 	.short	0x010a
        /*0b86*/ 	.byte	0xff
	.zero		1


	//   ....[170]....
        /*0b88*/ 	.word	0x00008440
        /*0b8c*/ 	.word	0x00000003
        /*0b90*/ 	.word	0x00000240
        /*0b94*/ 	.short	0x010a
        /*0b96*/ 	.byte	0xff
	.zero		1


	//   ....[171]....
        /*0b98*/ 	.word	0x000084a0
        /*0b9c*/ 	.word	0x00000000
        /*0ba0*/ 	.word	0x00000000
        /*0ba4*/ 	.short	0x010a
        /*0ba6*/ 	.byte	0xff
	.zero		1


	//   ....[172]....
        /*0ba8*/ 	.word	0x00008500
        /*0bac*/ 	.word	0x00000000
        /*0bb0*/ 	.word	0x00000000
        /*0bb4*/ 	.short	0x010a
        /*0bb6*/ 	.byte	0xff
	.zero		1


	//   ....[173]....
        /*0bb8*/ 	.word	0x00008560
        /*0bbc*/ 	.word	0x00000000
        /*0bc0*/ 	.word	0x00000000
        /*0bc4*/ 	.short	0x010a
        /*0bc6*/ 	.byte	0xff
	.zero		1


	//   ....[174]....
        /*0bc8*/ 	.word	0x000085c0
        /*0bcc*/ 	.word	0x00000000
        /*0bd0*/ 	.word	0x00000000
        /*0bd4*/ 	.short	0x010a
        /*0bd6*/ 	.byte	0xff
	.zero		1


	//   ....[175]....
        /*0bd8*/ 	.word	0x00008620
        /*0bdc*/ 	.word	0x00000000
        /*0be0*/ 	.word	0x00000000
        /*0be4*/ 	.short	0x010a
        /*0be6*/ 	.byte	0xff
	.zero		1


	//   ....[176]....
        /*0be8*/ 	.word	0x00008680
        /*0bec*/ 	.word	0x00000000
        /*0bf0*/ 	.word	0x00000000
        /*0bf4*/ 	.short	0x010a
        /*0bf6*/ 	.byte	0xff
	.zero		1


	//   ....[177]....
        /*0bf8*/ 	.word	0x000086e0
        /*0bfc*/ 	.word	0x00000000
        /*0c00*/ 	.word	0x00000000
        /*0c04*/ 	.short	0x010a
        /*0c06*/ 	.byte	0xff
	.zero		1


	//   ....[178]....
        /*0c08*/ 	.word	0x00008740
        /*0c0c*/ 	.word	0x00000000
        /*0c10*/ 	.word	0x00000000
        /*0c14*/ 	.short	0x010a
        /*0c16*/ 	.byte	0xff
	.zero		1


	//   ....[179]....
        /*0c18*/ 	.word	0x000087a0
        /*0c1c*/ 	.word	0x00000000
        /*0c20*/ 	.word	0x00000000
        /*0c24*/ 	.short	0x010a
        /*0c26*/ 	.byte	0xff
	.zero		1


	//   ....[180]....
        /*0c28*/ 	.word	0x00008800
        /*0c2c*/ 	.word	0x00000000
        /*0c30*/ 	.word	0x00000000
        /*0c34*/ 	.short	0x010a
        /*0c36*/ 	.byte	0xff
	.zero		1


	//   ....[181]....
        /*0c38*/ 	.word	0x00008860
        /*0c3c*/ 	.word	0x00000000
        /*0c40*/ 	.word	0x00000000
        /*0c44*/ 	.short	0x010a
        /*0c46*/ 	.byte	0xff
	.zero		1


	//   ....[182]....
        /*0c48*/ 	.word	0x000088c0
        /*0c4c*/ 	.word	0x00000000
        /*0c50*/ 	.word	0x00000000
        /*0c54*/ 	.short	0x010a
        /*0c56*/ 	.byte	0xff
	.zero		1


	//   ....[183]....
        /*0c58*/ 	.word	0x00008920
        /*0c5c*/ 	.word	0x00000000
        /*0c60*/ 	.word	0x00000000
        /*0c64*/ 	.short	0x010a
        /*0c66*/ 	.byte	0xff
	.zero		1


	//   ....[184]....
        /*0c68*/ 	.word	0x00008980
        /*0c6c*/ 	.word	0x00000000
        /*0c70*/ 	.word	0x00000000
        /*0c74*/ 	.short	0x010a
        /*0c76*/ 	.byte	0xff
	.zero		1


	//   ....[185]....
        /*0c78*/ 	.word	0x000089e0
        /*0c7c*/ 	.word	0x00000000
        /*0c80*/ 	.word	0x00000000
        /*0c84*/ 	.short	0x010a
        /*0c86*/ 	.byte	0xff
	.zero		1


	//   ....[186]....
        /*0c88*/ 	.word	0x00008a40
        /*0c8c*/ 	.word	0x00000000
        /*0c90*/ 	.word	0x00000000
        /*0c94*/ 	.short	0x010a
        /*0c96*/ 	.byte	0xff
	.zero		1


	//   ....[187]....
        /*0c98*/ 	.word	0x00008aa0
        /*0c9c*/ 	.word	0x00000000
        /*0ca0*/ 	.word	0x00000000
        /*0ca4*/ 	.short	0x010a
        /*0ca6*/ 	.byte	0xff
	.zero		1


	//   ....[188]....
        /*0ca8*/ 	.word	0x00008b00
        /*0cac*/ 	.word	0x00000000
        /*0cb0*/ 	.word	0x00000000
        /*0cb4*/ 	.short	0x010a
        /*0cb6*/ 	.byte	0xff
	.zero		1


	//   ....[189]....
        /*0cb8*/ 	.word	0x00008b60
        /*0cbc*/ 	.word	0x00000000
        /*0cc0*/ 	.word	0x00000000
        /*0cc4*/ 	.short	0x010a
        /*0cc6*/ 	.byte	0xff
	.zero		1


	//   ....[190]....
        /*0cc8*/ 	.word	0x00008bc0
        /*0ccc*/ 	.word	0x00000000
        /*0cd0*/ 	.word	0x00000000
        /*0cd4*/ 	.short	0x010a
        /*0cd6*/ 	.byte	0xff
	.zero		1


	//   ....[191]....
        /*0cd8*/ 	.word	0x00008c20
        /*0cdc*/ 	.word	0x00000000
        /*0ce0*/ 	.word	0x00000000
        /*0ce4*/ 	.short	0x010a
        /*0ce6*/ 	.byte	0xff
	.zero		1


	//   ....[192]....
        /*0ce8*/ 	.word	0x00008c80
        /*0cec*/ 	.word	0x00000000
        /*0cf0*/ 	.word	0x00000000
        /*0cf4*/ 	.short	0x010a
        /*0cf6*/ 	.byte	0xff
	.zero		1


	//   ....[193]....
        /*0cf8*/ 	.word	0x00008ce0
        /*0cfc*/ 	.word	0x00000000
        /*0d00*/ 	.word	0x00000000
        /*0d04*/ 	.short	0x010a
        /*0d06*/ 	.byte	0xff
	.zero		1


	//   ....[194]....
        /*0d08*/ 	.word	0x00008d40
        /*0d0c*/ 	.word	0x00000000
        /*0d10*/ 	.word	0x00000000
        /*0d14*/ 	.short	0x010a
        /*0d16*/ 	.byte	0xff
	.zero		1


	//   ....[195]....
        /*0d18*/ 	.word	0x00008da0
        /*0d1c*/ 	.word	0x00000000
        /*0d20*/ 	.word	0x00000000
        /*0d24*/ 	.short	0x010a
        /*0d26*/ 	.byte	0xff
	.zero		1


	//   ....[196]....
        /*0d28*/ 	.word	0x00008e00
        /*0d2c*/ 	.word	0x00000000
        /*0d30*/ 	.word	0x00000000
        /*0d34*/ 	.short	0x010a
        /*0d36*/ 	.byte	0xff
	.zero		1


	//   ....[197]....
        /*0d38*/ 	.word	0x00008e60
        /*0d3c*/ 	.word	0x00000000
        /*0d40*/ 	.word	0x00000000
        /*0d44*/ 	.short	0x010a
        /*0d46*/ 	.byte	0xff
	.zero		1


	//   ....[198]....
        /*0d48*/ 	.word	0x00008ec0
        /*0d4c*/ 	.word	0x00000000
        /*0d50*/ 	.word	0x00000000
        /*0d54*/ 	.short	0x010a
        /*0d56*/ 	.byte	0xff
	.zero		1


	//   ....[199]....
        /*0d58*/ 	.word	0x00008f20
        /*0d5c*/ 	.word	0x00000000
        /*0d60*/ 	.word	0x00000000
        /*0d64*/ 	.short	0x010a
        /*0d66*/ 	.byte	0xff
	.zero		1


	//   ....[200]....
        /*0d68*/ 	.word	0x00008f80
        /*0d6c*/ 	.word	0x00000000
        /*0d70*/ 	.word	0x00000000
        /*0d74*/ 	.short	0x010a
        /*0d76*/ 	.byte	0xff
	.zero		1


	//   ....[201]....
        /*0d78*/ 	.word	0x00008fe0
        /*0d7c*/ 	.word	0x00000000
        /*0d80*/ 	.word	0x00000000
        /*0d84*/ 	.short	0x010a
        /*0d86*/ 	.byte	0xff
	.zero		1


	//   ....[202]....
        /*0d88*/ 	.word	0x00009040
        /*0d8c*/ 	.word	0x00000000
        /*0d90*/ 	.word	0x00000000
        /*0d94*/ 	.short	0x010a
        /*0d96*/ 	.byte	0xff
	.zero		1


	//   ....[203]....
        /*0d98*/ 	.word	0x000090a0
        /*0d9c*/ 	.word	0x00000000
        /*0da0*/ 	.word	0x00000000
        /*0da4*/ 	.short	0x010a
        /*0da6*/ 	.byte	0xff
	.zero		1


	//   ....[204]....
        /*0da8*/ 	.word	0x000090f0
        /*0dac*/ 	.word	0x00000002
        /*0db0*/ 	.word	0x000002a0
        /*0db4*/ 	.short	0x010a
        /*0db6*/ 	.byte	0xff
	.zero		1


	//   ....[205]....
        /*0db8*/ 	.word	0x00009150
        /*0dbc*/ 	.word	0x00000002
        /*0dc0*/ 	.word	0x00000250
        /*0dc4*/ 	.short	0x010a
        /*0dc6*/ 	.byte	0xff
	.zero		1


	//   ....[206]....
        /*0dc8*/ 	.word	0x000091a0
        /*0dcc*/ 	.word	0x00000002
        /*0dd0*/ 	.word	0x00000240
        /*0dd4*/ 	.short	0x010a
        /*0dd6*/ 	.byte	0xff
	.zero		1


	//   ....[207]....
        /*0dd8*/ 	.word	0x00009200
        /*0ddc*/ 	.word	0x00000000
        /*0de0*/ 	.word	0x00000250
        /*0de4*/ 	.short	0x010a
        /*0de6*/ 	.byte	0xff
	.zero		1


	//   ....[208]....
        /*0de8*/ 	.word	0x00009250
        /*0dec*/ 	.word	0x00000000
        /*0df0*/ 	.word	0x00000240
        /*0df4*/ 	.short	0x010a
        /*0df6*/ 	.byte	0xff
	.zero		1


	//   ....[209]....
        /*0df8*/ 	.word	0x000092b0
        /*0dfc*/ 	.word	0x00000002
        /*0e00*/ 	.word	0x00000280
        /*0e04*/ 	.short	0x010a
        /*0e06*/ 	.byte	0xff
	.zero		1


	//   ....[210]....
        /*0e08*/ 	.word	0x00009310
        /*0e0c*/ 	.word	0x00000000
        /*0e10*/ 	.word	0x00000000
        /*0e14*/ 	.short	0x010a
        /*0e16*/ 	.byte	0xff
	.zero		1


	//   ....[211]....
        /*0e18*/ 	.word	0x00009370
        /*0e1c*/ 	.word	0x00000000
        /*0e20*/ 	.word	0x00000000
        /*0e24*/ 	.short	0x010a
        /*0e26*/ 	.byte	0xff
	.zero		1


	//   ....[212]....
        /*0e28*/ 	.word	0x000093d0
        /*0e2c*/ 	.word	0x00000000
        /*0e30*/ 	.word	0x00000000
        /*0e34*/ 	.short	0x010a
        /*0e36*/ 	.byte	0xff
	.zero		1


	//   ....[213]....
        /*0e38*/ 	.word	0x00009430
        /*0e3c*/ 	.word	0x00000000
        /*0e40*/ 	.word	0x00000000
        /*0e44*/ 	.short	0x010a
        /*0e46*/ 	.byte	0xff
	.zero		1


	//   ....[214]....
        /*0e48*/ 	.word	0x00009490
        /*0e4c*/ 	.word	0x00000000
        /*0e50*/ 	.word	0x00000000
        /*0e54*/ 	.short	0x010a
        /*0e56*/ 	.byte	0xff
	.zero		1


	//   ....[215]....
        /*0e58*/ 	.word	0x000094e0
        /*0e5c*/ 	.word	0x00000007
        /*0e60*/ 	.word	0x00000240
        /*0e64*/ 	.short	0x010a
        /*0e66*/ 	.byte	0xff
	.zero		1


	//   ....[216]....
        /*0e68*/ 	.word	0x00009540
        /*0e6c*/ 	.word	0x00000000
        /*0e70*/ 	.word	0x00000238
        /*0e74*/ 	.short	0x010a
        /*0e76*/ 	.byte	0xff
	.zero		1


	//   ....[217]....
        /*0e78*/ 	.word	0x000095a0
        /*0e7c*/ 	.word	0x00000000
        /*0e80*/ 	.word	0x00000228
        /*0e84*/ 	.short	0x010a
        /*0e86*/ 	.byte	0xff
	.zero		1


	//   ....[218]....
        /*0e88*/ 	.word	0x000095f0
        /*0e8c*/ 	.word	0x00000003
        /*0e90*/ 	.word	0x00000240
        /*0e94*/ 	.short	0x010a
        /*0e96*/ 	.byte	0xff
	.zero		1


	//   ....[219]....
        /*0e98*/ 	.word	0x00009650
        /*0e9c*/ 	.word	0x00000000
        /*0ea0*/ 	.word	0x00000220
        /*0ea4*/ 	.short	0x010a
        /*0ea6*/ 	.byte	0xff
	.zero		1


	//   ....[220]....
        /*0ea8*/ 	.word	0x000096a0
        /*0eac*/ 	.word	0x00000016
        /*0eb0*/ 	.word	0x00000260
        /*0eb4*/ 	.short	0x010a
        /*0eb6*/ 	.byte	0xff
	.zero		1


	//----- nvinfo : EIATTR_NUM_MBARRIERS
	.align		4
.L_47:
        /*0eb8*/ 	.byte	0x03, 0x38
        /*0eba*/ 	.short	0x0058


	//----- nvinfo : EIATTR_EXIT_INSTR_OFFSETS
	.align		4
        /*0ebc*/ 	.byte	0x04, 0x1c
        /*0ebe*/ 	.short	(.L_49 - .L_48)


	//   ....[0]....
.L_48:
        /*0ec0*/ 	.word	0x00003d90


	//   ....[1]....
        /*0ec4*/ 	.word	0x00004280


	//   ....[2]....
        /*0ec8*/ 	.word	0x000042e0


	//   ....[3]....
        /*0ecc*/ 	.word	0x000050a0


	//   ....[4]....
        /*0ed0*/ 	.word	0x00005cd0


	//   ....[5]....
        /*0ed4*/ 	.word	0x00005d10


	//   ....[6]....
        /*0ed8*/ 	.word	0x00008320


	//----- nvinfo : EIATTR_MAX_THREADS
	.align		4
.L_49:
        /*0edc*/ 	.byte	0x04, 0x05
        /*0ede*/ 	.short	(.L_51 - .L_50)
.L_50:
        /*0ee0*/ 	.word	0x00000100
        /*0ee4*/ 	.word	0x00000001
        /*0ee8*/ 	.word	0x00000001


	//----- nvinfo : EIATTR_CRS_STACK_SIZE
	.align		4
.L_51:
        /*0eec*/ 	.byte	0x04, 0x1e
        /*0eee*/ 	.short	(.L_53 - .L_52)
.L_52:
        /*0ef0*/ 	.word	0x00000000


	//----- nvinfo : EIATTR_CBANK_PARAM_SIZE
	.align		4
.L_53:
        /*0ef4*/ 	.byte	0x03, 0x19
        /*0ef6*/ 	.short	0x0800


	//----- nvinfo : EIATTR_PARAM_CBANK
	.align		4
        /*0ef8*/ 	.byte	0x04, 0x0a
        /*0efa*/ 	.short	(.L_55 - .L_54)
	.align		4
.L_54:
        /*0efc*/ 	.word	index@(.nv.constant0._ZN7cutlass13device_kernelINS_4gemm6kernel13GemmUniversalIN4cute5tupleIJiiiiEEENS1_10collective13CollectiveMmaINS1_35MainloopSm100TmaUmmaWarpSpecializedILi34ELi2ELi4ENS5_IJNS4_1CILi1EEENSA_ILi4EEESB_EEEEENS5_IJNSA_ILi128EEENSA_ILi64EEENSA_ILi32EEEEEENS_12float_e5m2_tENS5_IJlSB_lEEESJ_SK_NS4_8TiledMMAINS4_8MMA_AtomIJNS4_10MMA_TraitsINS4_19SM100_MMA_F8F6F4_SSEJSJ_SJ_fSF_SG_NS4_17integral_constantINS4_4UMMA5MajorELSR_0EEESS_NSP_INSQ_7ScaleInELST_0EEESU_EEEEEENS4_6LayoutINS5_IJSB_SB_SB_EEENS5_IJNSA_ILi0EEESZ_SZ_EEEEENS5_IJNS4_10UnderscoreES12_S12_EEEEENS4_23SM90_TMA_LOAD_MULTICASTENS4_14ComposedLayoutINS4_7SwizzleILi1ELi4ELi3EEENS4_18smem_ptr_flag_bitsILi8EEENSX_INS5_IJNSA_ILi8EEESH_EEENS5_IJSH_SB_EEEEEEEvNS4_8identityENS4_13SM90_TMA_LOADES1F_vS1G_EENS_8epilogue10collective18CollectiveEpilogueINS1J_23Sm100TmaWarpSpecializedILi1ELi1ELi64ELb0ELb0EEEJSI_NS5_IJNSX_ISF_SB_EENSX_ISG_SB_EEEEESJ_SK_SJ_SK_NS1J_6fusion15FusionCallbacksIS1N_NS1R_17LinearCombinationISJ_fSJ_fLNS_15FloatRoundStyleE2EEESI_S1Q_JEEENS4_5SM1004TMEM4LOAD26SM100_TMEM_LOAD_32dp32b64xES1H_NS16_INS17_ILi2ELi4ELi3EEES1A_NSX_INS5_IJS1B_SG_EEENS5_IJSG_SB_EEEEEEENS4_39AutoVectorizingCopyWithAssumedAlignmentILi128EEENS4_14SM90_TMA_STOREES25_S27_S27_EEEvvEEEEvNT_6ParamsE)
        /*0f00*/ 	.short	0x0380
        /*0f02*/ 	.short	0x0800


	//----- nvinfo : EIATTR_SW_WAR
	.align		4
.L_55:
        /*0f04*/ 	.byte	0x04, 0x36
        /*0f06*/ 	.short	(.L_57 - .L_56)
.L_56:
        /*0f08*/ 	.word	0x00000008
.L_57:


//--------------------- .nv.callgraph             --------------------------
	.section	.nv.callgraph,"",@"SHT_CUDA_CALLGRAPH"
	.align	4
	.sectionentsize	8
	.align		4
        /*0000*/ 	.word	0x00000000
	.align		4
        /*0004*/ 	.word	0xffffffff
	.align		4
        /*0008*/ 	.word	index@(_ZN7cutlass13device_kernelINS_4gemm6kernel13GemmUniversalIN4cute5tupleIJiiiiEEENS1_10collective13CollectiveMmaINS1_35MainloopSm100TmaUmmaWarpSpecializedILi34ELi2ELi4ENS5_IJNS4_1CILi1EEENSA_ILi4EEESB_EEEEENS5_IJNSA_ILi128EEENSA_ILi64EEENSA_ILi32EEEEEENS_12float_e5m2_tENS5_IJlSB_lEEESJ_SK_NS4_8TiledMMAINS4_8MMA_AtomIJNS4_10MMA_TraitsINS4_19SM100_MMA_F8F6F4_SSEJSJ_SJ_fSF_SG_NS4_17integral_constantINS4_4UMMA5MajorELSR_0EEESS_NSP_INSQ_7ScaleInELST_0EEESU_EEEEEENS4_6LayoutINS5_IJSB_SB_SB_EEENS5_IJNSA_ILi0EEESZ_SZ_EEEEENS5_IJNS4_10UnderscoreES12_S12_EEEEENS4_23SM90_TMA_LOAD_MULTICASTENS4_14ComposedLayoutINS4_7SwizzleILi1ELi4ELi3EEENS4_18smem_ptr_flag_bitsILi8EEENSX_INS5_IJNSA_ILi8EEESH_EEENS5_IJSH_SB_EEEEEEEvNS4_8identityENS4_13SM90_TMA_LOADES1F_vS1G_EENS_8epilogue10collective18CollectiveEpilogueINS1J_23Sm100TmaWarpSpecializedILi1ELi1ELi64ELb0ELb0EEEJSI_NS5_IJNSX_ISF_SB_EENSX_ISG_SB_EEEEESJ_SK_SJ_SK_NS1J_6fusion15FusionCallbacksIS1N_NS1R_17LinearCombinationISJ_fSJ_fLNS_15FloatRoundStyleE2EEESI_S1Q_JEEENS4_5SM1004TMEM4LOAD26SM100_TMEM_LOAD_32dp32b64xES1H_NS16_INS17_ILi2ELi4ELi3EEES1A_NSX_INS5_IJS1B_SG_EEENS5_IJSG_SB_EEEEEEENS4_39AutoVectorizingCopyWithAssumedAlignmentILi128EEENS4_14SM90_TMA_STOREES25_S27_S27_EEEvvEEEEvNT_6ParamsE)
	.align		4
        /*000c*/ 	.word	index@(__assertfail)
	.align		4
        /*0010*/ 	.word	0x00000000
	.align		4
        /*0014*/ 	.word	0xfffffffe
	.align		4
        /*0018*/ 	.word	0x00000000
	.align		4
        /*001c*/ 	.word	0xfffffffd
	.align		4
        /*0020*/ 	.word	0x00000000
	.align		4
        /*0024*/ 	.word	0xfffffffc


//--------------------- .nv.constant4             --------------------------
	.section	.nv.constant4,"a",@progbits
	.align	8
	.align		8
.nv.constant4:
        /*0000*/ 	.dword	__assertfail
	.align		8
        /*0008*/ 	.dword	__unnamed_1
	.align		8
        /*0010*/ 	.dword	__unnamed_2
	.align		8
        /*0018*/ 	.dword	_ZN40_INTERNAL_4d264401_4_k_cu_f638ddb5_259584cuda3std3__45__cpo5beginE
	.align		8
        /*0020*/ 	.dword	_ZN40_INTERNAL_4d264401_4_k_cu_f638ddb5_259584cuda3std3__45__cpo3endE
	.align		8
        /*0028*/ 	.dword	_ZN40_INTERNAL_4d264401_4_k_cu_f638ddb5_259584cuda3std3__45__cpo6cbeginE
	.align		8
        /*0030*/ 	.dword	_ZN40_INTERNAL_4d264401_4_k_cu_f638ddb5_259584cuda3std3__45__cpo4cendE
	.align		8
        /*0038*/ 	.dword	_ZN40_INTERNAL_4d264401_4_k_cu_f638ddb5_259584cuda3std3__442_GLOBAL__N__4d264401_4_k_cu_f638ddb5_259586ignoreE
	.align		8
        /*0040*/ 	.dword	_ZN40_INTERNAL_4d264401_4_k_cu_f638ddb5_259584cuda3std3__419piecewise_constructE
	.align		8
        /*0048*/ 	.dword	_ZN40_INTERNAL_4d264401_4_k_cu_f638ddb5_259584cuda3std3__48in_placeE
	.align		8
        /*0050*/ 	.dword	_ZN40_INTERNAL_4d264401_4_k_cu_f638ddb5_259584cuda3std6ranges3__45__cpo4swapE
	.align		8
        /*0058*/ 	.dword	_ZN40_INTERNAL_4d264401_4_k_cu_f638ddb5_259584cuda3std6ranges3__45__cpo9iter_moveE
	.align		8
        /*0060*/ 	.dword	_ZN40_INTERNAL_4d264401_4_k_cu_f638ddb5_259584cute7productE
	.align		8
        /*0068*/ 	.dword	_ZN40_INTERNAL_4d264401_4_k_cu_f638ddb5_259584cute1_E
	.align		8
        /*0070*/ 	.dword	$str$25
	.align		8
        /*0078*/ 	.dword	$str$26
	.align		8
        /*0080*/ 	.dword	$str$27
	.align		8
        /*0088*/ 	.dword	$str$28


//--------------------- .text._ZN7cutlass13device_kernelINS_4gemm6kernel13GemmUniversalIN4cute5tupleIJiiiiEEENS1_10collective13CollectiveMmaINS1_35MainloopSm100TmaUmmaWarpSpecializedILi34ELi2ELi4ENS5_IJNS4_1CILi1EEENSA_ILi4EEESB_EEEEENS5_IJNSA_ILi128EEENSA_ILi64EEENSA_ILi32EEEEEENS_12float_e5m2_tENS5_IJlSB_lEEESJ_SK_NS4_8TiledMMAINS4_8MMA_AtomIJNS4_10MMA_TraitsINS4_19SM100_MMA_F8F6F4_SSEJSJ_SJ_fSF_SG_NS4_17integral_constantINS4_4UMMA5MajorELSR_0EEESS_NSP_INSQ_7ScaleInELST_0EEESU_EEEEEENS4_6LayoutINS5_IJSB_SB_SB_EEENS5_IJNSA_ILi0EEESZ_SZ_EEEEENS5_IJNS4_10UnderscoreES12_S12_EEEEENS4_23SM90_TMA_LOAD_MULTICASTENS4_14ComposedLayoutINS4_7SwizzleILi1ELi4ELi3EEENS4_18smem_ptr_flag_bitsILi8EEENSX_INS5_IJNSA_ILi8EEESH_EEENS5_IJSH_SB_EEEEEEEvNS4_8identityENS4_13SM90_TMA_LOADES1F_vS1G_EENS_8epilogue10collective18CollectiveEpilogueINS1J_23Sm100TmaWarpSpecializedILi1ELi1ELi64ELb0ELb0EEEJSI_NS5_IJNSX_ISF_SB_EENSX_ISG_SB_EEEEESJ_SK_SJ_SK_NS1J_6fusion15FusionCallbacksIS1N_NS1R_17LinearCombinationISJ_fSJ_fLNS_15FloatRoundStyleE2EEESI_S1Q_JEEENS4_5SM1004TMEM4LOAD26SM100_TMEM_LOAD_32dp32b64xES1H_NS16_INS17_ILi2ELi4ELi3EEES1A_NSX_INS5_IJS1B_SG_EEENS5_IJSG_SB_EEEEEEENS4_39AutoVectorizingCopyWithAssumedAlignmentILi128EEENS4_14SM90_TMA_STOREES25_S27_S27_EEEvvEEEEvNT_6ParamsE --------------------------
	.section	.text._ZN7cutlass13device_kernelINS_4gemm6kernel13GemmUniversalIN4cute5tupleIJiiiiEEENS1_10collective13CollectiveMmaINS1_35MainloopSm100TmaUmmaWarpSpecializedILi34ELi2ELi4ENS5_IJNS4_1CILi1EEENSA_ILi4EEESB_EEEEENS5_IJNSA_ILi128EEENSA_ILi64EEENSA_ILi32EEEEEENS_12float_e5m2_tENS5_IJlSB_lEEESJ_SK_NS4_8TiledMMAINS4_8MMA_AtomIJNS4_10MMA_TraitsINS4_19SM100_MMA_F8F6F4_SSEJSJ_SJ_fSF_SG_NS4_17integral_constantINS4_4UMMA5MajorELSR_0EEESS_NSP_INSQ_7ScaleInELST_0EEESU_EEEEEENS4_6LayoutINS5_IJSB_SB_SB_EEENS5_IJNSA_ILi0EEESZ_SZ_EEEEENS5_IJNS4_10UnderscoreES12_S12_EEEEENS4_23SM90_TMA_LOAD_MULTICASTENS4_14ComposedLayoutINS4_7SwizzleILi1ELi4ELi3EEENS4_18smem_ptr_flag_bitsILi8EEENSX_INS5_IJNSA_ILi8EEESH_EEENS5_IJSH_SB_EEEEEEEvNS4_8identityENS4_13SM90_TMA_LOADES1F_vS1G_EENS_8epilogue10collective18CollectiveEpilogueINS1J_23Sm100TmaWarpSpecializedILi1ELi1ELi64ELb0ELb0EEEJSI_NS5_IJNSX_ISF_SB_EENSX_ISG_SB_EEEEESJ_SK_SJ_SK_NS1J_6fusion15FusionCallbacksIS1N_NS1R_17LinearCombinationISJ_fSJ_fLNS_15FloatRoundStyleE2EEESI_S1Q_JEEENS4_5SM1004TMEM4LOAD26SM100_TMEM_LOAD_32dp32b64xES1H_NS16_INS17_ILi2ELi4ELi3EEES1A_NSX_INS5_IJS1B_SG_EEENS5_IJSG_SB_EEEEEEENS4_39AutoVectorizingCopyWithAssumedAlignmentILi128EEENS4_14SM90_TMA_STOREES25_S27_S27_EEEvvEEEEvNT_6ParamsE,"ax",@progbits
	.align	128
.text._ZN7cutlass13device_kernelINS_4gemm6kernel13GemmUniversalIN4cute5tupleIJiiiiEEENS1_10collective13CollectiveMmaINS1_35MainloopSm100TmaUmmaWarpSpecializedILi34ELi2ELi4ENS5_IJNS4_1CILi1EEENSA_ILi4EEESB_EEEEENS5_IJNSA_ILi128EEENSA_ILi64EEENSA_ILi32EEEEEENS_12float_e5m2_tENS5_IJlSB_lEEESJ_SK_NS4_8TiledMMAINS4_8MMA_AtomIJNS4_10MMA_TraitsINS4_19SM100_MMA_F8F6F4_SSEJSJ_SJ_fSF_SG_NS4_17integral_constantINS4_4UMMA5MajorELSR_0EEESS_NSP_INSQ_7ScaleInELST_0EEESU_EEEEEENS4_6LayoutINS5_IJSB_SB_SB_EEENS5_IJNSA_ILi0EEESZ_SZ_EEEEENS5_IJNS4_10UnderscoreES12_S12_EEEEENS4_23SM90_TMA_LOAD_MULTICASTENS4_14ComposedLayoutINS4_7SwizzleILi1ELi4ELi3EEENS4_18smem_ptr_flag_bitsILi8EEENSX_INS5_IJNSA_ILi8EEESH_EEENS5_IJSH_SB_EEEEEEEvNS4_8identityENS4_13SM90_TMA_LOADES1F_vS1G_EENS_8epilogue10collective18CollectiveEpilogueINS1J_23Sm100TmaWarpSpecializedILi1ELi1ELi64ELb0ELb0EEEJSI_NS5_IJNSX_ISF_SB_EENSX_ISG_SB_EEEEESJ_SK_SJ_SK_NS1J_6fusion15FusionCallbacksIS1N_NS1R_17LinearCombinationISJ_fSJ_fLNS_15FloatRoundStyleE2EEESI_S1Q_JEEENS4_5SM1004TMEM4LOAD26SM100_TMEM_LOAD_32dp32b64xES1H_NS16_INS17_ILi2ELi4ELi3EEES1A_NSX_INS5_IJS1B_SG_EEENS5_IJSG_SB_EEEEEEENS4_39AutoVectorizingCopyWithAssumedAlignmentILi128EEENS4_14SM90_TMA_STOREES25_S27_S27_EEEvvEEEEvNT_6ParamsE:
        .type           _ZN7cutlass13device_kernelINS_4gemm6kernel13GemmUniversalIN4cute5tupleIJiiiiEEENS1_10collective13CollectiveMmaINS1_35MainloopSm100TmaUmmaWarpSpecializedILi34ELi2ELi4ENS5_IJNS4_1CILi1EEENSA_ILi4EEESB_EEEEENS5_IJNSA_ILi128EEENSA_ILi64EEENSA_ILi32EEEEEENS_12float_e5m2_tENS5_IJlSB_lEEESJ_SK_NS4_8TiledMMAINS4_8MMA_AtomIJNS4_10MMA_TraitsINS4_19SM100_MMA_F8F6F4_SSEJSJ_SJ_fSF_SG_NS4_17integral_constantINS4_4UMMA5MajorELSR_0EEESS_NSP_INSQ_7ScaleInELST_0EEESU_EEEEEENS4_6LayoutINS5_IJSB_SB_SB_EEENS5_IJNSA_ILi0EEESZ_SZ_EEEEENS5_IJNS4_10UnderscoreES12_S12_EEEEENS4_23SM90_TMA_LOAD_MULTICASTENS4_14ComposedLayoutINS4_7SwizzleILi1ELi4ELi3EEENS4_18smem_ptr_flag_bitsILi8EEENSX_INS5_IJNSA_ILi8EEESH_EEENS5_IJSH_SB_EEEEEEEvNS4_8identityENS4_13SM90_TMA_LOADES1F_vS1G_EENS_8epilogue10collective18CollectiveEpilogueINS1J_23Sm100TmaWarpSpecializedILi1ELi1ELi64ELb0ELb0EEEJSI_NS5_IJNSX_ISF_SB_EENSX_ISG_SB_EEEEESJ_SK_SJ_SK_NS1J_6fusion15FusionCallbacksIS1N_NS1R_17LinearCombinationISJ_fSJ_fLNS_15FloatRoundStyleE2EEESI_S1Q_JEEENS4_5SM1004TMEM4LOAD26SM100_TMEM_LOAD_32dp32b64xES1H_NS16_INS17_ILi2ELi4ELi3EEES1A_NSX_INS5_IJS1B_SG_EEENS5_IJSG_SB_EEEEEEENS4_39AutoVectorizingCopyWithAssumedAlignmentILi128EEENS4_14SM90_TMA_STOREES25_S27_S27_EEEvvEEEEvNT_6ParamsE,@function
        .size           _ZN7cutlass13device_kernelINS_4gemm6kernel13GemmUniversalIN4cute5tupleIJiiiiEEENS1_10collective13CollectiveMmaINS1_35MainloopSm100TmaUmmaWarpSpecializedILi34ELi2ELi4ENS5_IJNS4_1CILi1EEENSA_ILi4EEESB_EEEEENS5_IJNSA_ILi128EEENSA_ILi64EEENSA_ILi32EEEEEENS_12float_e5m2_tENS5_IJlSB_lEEESJ_SK_NS4_8TiledMMAINS4_8MMA_AtomIJNS4_10MMA_TraitsINS4_19SM100_MMA_F8F6F4_SSEJSJ_SJ_fSF_SG_NS4_17integral_constantINS4_4UMMA5MajorELSR_0EEESS_NSP_INSQ_7ScaleInELST_0EEESU_EEEEEENS4_6LayoutINS5_IJSB_SB_SB_EEENS5_IJNSA_ILi0EEESZ_SZ_EEEEENS5_IJNS4_10UnderscoreES12_S12_EEEEENS4_23SM90_TMA_LOAD_MULTICASTENS4_14ComposedLayoutINS4_7SwizzleILi1ELi4ELi3EEENS4_18smem_ptr_flag_bitsILi8EEENSX_INS5_IJNSA_ILi8EEESH_EEENS5_IJSH_SB_EEEEEEEvNS4_8identityENS4_13SM90_TMA_LOADES1F_vS1G_EENS_8epilogue10collective18CollectiveEpilogueINS1J_23Sm100TmaWarpSpecializedILi1ELi1ELi64ELb0ELb0EEEJSI_NS5_IJNSX_ISF_SB_EENSX_ISG_SB_EEEEESJ_SK_SJ_SK_NS1J_6fusion15FusionCallbacksIS1N_NS1R_17LinearCombinationISJ_fSJ_fLNS_15FloatRoundStyleE2EEESI_S1Q_JEEENS4_5SM1004TMEM4LOAD26SM100_TMEM_LOAD_32dp32b64xES1H_NS16_INS17_ILi2ELi4ELi3EEES1A_NSX_INS5_IJS1B_SG_EEENS5_IJSG_SB_EEEEEEENS4_39AutoVectorizingCopyWithAssumedAlignmentILi128EEENS4_14SM90_TMA_STOREES25_S27_S27_EEEvvEEEEvNT_6ParamsE,(.L_x_226 - _ZN7cutlass13device_kernelINS_4gemm6kernel13GemmUniversalIN4cute5tupleIJiiiiEEENS1_10collective13CollectiveMmaINS1_35MainloopSm100TmaUmmaWarpSpecializedILi34ELi2ELi4ENS5_IJNS4_1CILi1EEENSA_ILi4EEESB_EEEEENS5_IJNSA_ILi128EEENSA_ILi64EEENSA_ILi32EEEEEENS_12float_e5m2_tENS5_IJlSB_lEEESJ_SK_NS4_8TiledMMAINS4_8MMA_AtomIJNS4_10MMA_TraitsINS4_19SM100_MMA_F8F6F4_SSEJSJ_SJ_fSF_SG_NS4_17integral_constantINS4_4UMMA5MajorELSR_0EEESS_NSP_INSQ_7ScaleInELST_0EEESU_EEEEEENS4_6LayoutINS5_IJSB_SB_SB_EEENS5_IJNSA_ILi0EEESZ_SZ_EEEEENS5_IJNS4_10UnderscoreES12_S12_EEEEENS4_23SM90_TMA_LOAD_MULTICASTENS4_14ComposedLayoutINS4_7SwizzleILi1ELi4ELi3EEENS4_18smem_ptr_flag_bitsILi8EEENSX_INS5_IJNSA_ILi8EEESH_EEENS5_IJSH_SB_EEEEEEEvNS4_8identityENS4_13SM90_TMA_LOADES1F_vS1G_EENS_8epilogue10collective18CollectiveEpilogueINS1J_23Sm100TmaWarpSpecializedILi1ELi1ELi64ELb0ELb0EEEJSI_NS5_IJNSX_ISF_SB_EENSX_ISG_SB_EEEEESJ_SK_SJ_SK_NS1J_6fusion15FusionCallbacksIS1N_NS1R_17LinearCombinationISJ_fSJ_fLNS_15FloatRoundStyleE2EEESI_S1Q_JEEENS4_5SM1004TMEM4LOAD26SM100_TMEM_LOAD_32dp32b64xES1H_NS16_INS17_ILi2ELi4ELi3EEES1A_NSX_INS5_IJS1B_SG_EEENS5_IJSG_SB_EEEEEEENS4_39AutoVectorizingCopyWithAssumedAlignmentILi128EEENS4_14SM90_TMA_STOREES25_S27_S27_EEEvvEEEEvNT_6ParamsE)
        .other          _ZN7cutlass13device_kernelINS_4gemm6kernel13GemmUniversalIN4cute5tupleIJiiiiEEENS1_10collective13CollectiveMmaINS1_35MainloopSm100TmaUmmaWarpSpecializedILi34ELi2ELi4ENS5_IJNS4_1CILi1EEENSA_ILi4EEESB_EEEEENS5_IJNSA_ILi128EEENSA_ILi64EEENSA_ILi32EEEEEENS_12float_e5m2_tENS5_IJlSB_lEEESJ_SK_NS4_8TiledMMAINS4_8MMA_AtomIJNS4_10MMA_TraitsINS4_19SM100_MMA_F8F6F4_SSEJSJ_SJ_fSF_SG_NS4_17integral_constantINS4_4UMMA5MajorELSR_0EEESS_NSP_INSQ_7ScaleInELST_0EEESU_EEEEEENS4_6LayoutINS5_IJSB_SB_SB_EEENS5_IJNSA_ILi0EEESZ_SZ_EEEEENS5_IJNS4_10UnderscoreES12_S12_EEEEENS4_23SM90_TMA_LOAD_MULTICASTENS4_14ComposedLayoutINS4_7SwizzleILi1ELi4ELi3EEENS4_18smem_ptr_flag_bitsILi8EEENSX_INS5_IJNSA_ILi8EEESH_EEENS5_IJSH_SB_EEEEEEEvNS4_8identityENS4_13SM90_TMA_LOADES1F_vS1G_EENS_8epilogue10collective18CollectiveEpilogueINS1J_23Sm100TmaWarpSpecializedILi1ELi1ELi64ELb0ELb0EEEJSI_NS5_IJNSX_ISF_SB_EENSX_ISG_SB_EEEEESJ_SK_SJ_SK_NS1J_6fusion15FusionCallbacksIS1N_NS1R_17LinearCombinationISJ_fSJ_fLNS_15FloatRoundStyleE2EEESI_S1Q_JEEENS4_5SM1004TMEM4LOAD26SM100_TMEM_LOAD_32dp32b64xES1H_NS16_INS17_ILi2ELi4ELi3EEES1A_NSX_INS5_IJS1B_SG_EEENS5_IJSG_SB_EEEEEEENS4_39AutoVectorizingCopyWithAssumedAlignmentILi128EEENS4_14SM90_TMA_STOREES25_S27_S27_EEEvvEEEEvNT_6ParamsE,@"STO_CUDA_ENTRY STV_DEFAULT"
_ZN7cutlass13device_kernelINS_4gemm6kernel13GemmUniversalIN4cute5tupleIJiiiiEEENS1_10collective13CollectiveMmaINS1_35MainloopSm100TmaUmmaWarpSpecializedILi34ELi2ELi4ENS5_IJNS4_1CILi1EEENSA_ILi4EEESB_EEEEENS5_IJNSA_ILi128EEENSA_ILi64EEENSA_ILi32EEEEEENS_12float_e5m2_tENS5_IJlSB_lEEESJ_SK_NS4_8TiledMMAINS4_8MMA_AtomIJNS4_10MMA_TraitsINS4_19SM100_MMA_F8F6F4_SSEJSJ_SJ_fSF_SG_NS4_17integral_constantINS4_4UMMA5MajorELSR_0EEESS_NSP_INSQ_7ScaleInELST_0EEESU_EEEEEENS4_6LayoutINS5_IJSB_SB_SB_EEENS5_IJNSA_ILi0EEESZ_SZ_EEEEENS5_IJNS4_10UnderscoreES12_S12_EEEEENS4_23SM90_TMA_LOAD_MULTICASTENS4_14ComposedLayoutINS4_7SwizzleILi1ELi4ELi3EEENS4_18smem_ptr_flag_bitsILi8EEENSX_INS5_IJNSA_ILi8EEESH_EEENS5_IJSH_SB_EEEEEEEvNS4_8identityENS4_13SM90_TMA_LOADES1F_vS1G_EENS_8epilogue10collective18CollectiveEpilogueINS1J_23Sm100TmaWarpSpecializedILi1ELi1ELi64ELb0ELb0EEEJSI_NS5_IJNSX_ISF_SB_EENSX_ISG_SB_EEEEESJ_SK_SJ_SK_NS1J_6fusion15FusionCallbacksIS1N_NS1R_17LinearCombinationISJ_fSJ_fLNS_15FloatRoundStyleE2EEESI_S1Q_JEEENS4_5SM1004TMEM4LOAD26SM100_TMEM_LOAD_32dp32b64xES1H_NS16_INS17_ILi2ELi4ELi3EEES1A_NSX_INS5_IJS1B_SG_EEENS5_IJSG_SB_EEEEEEENS4_39AutoVectorizingCopyWithAssumedAlignmentILi128EEENS4_14SM90_TMA_STOREES25_S27_S27_EEEvvEEEEvNT_6ParamsE:
[----:B------:R-:W1:Y:S01]  /*0000*/  LDC R1, c[0x0][0x37c] ;  /* 0x0000df00ff017b82 */ /* 0x000e620000000800 */
[----:B------:R-:W2:Y:S01]  /*0010*/  S2R R131, SR_TID.X ;  /* 0x0000000000837919 */ /* 0x000ea20000002100 */
[----:B------:R-:W3:Y:S01]  /*0020*/  LDCU.64 UR8, c[0x0][0x890] ;  /* 0x00011200ff0877ac */ /* 0x000ee20008000a00 */
[----:B------:R-:W-:Y:S02]  /*0030*/  PRMT R141, RZ, 0x7610, R141 ;  /* 0x00007610ff8d7816 */ /* 0x000fe4000000008d */
[----:B------:R-:W-:Y:S01]  /*0040*/  ELECT P3, URZ, PT ;  /* 0x0000000000ff782f */ /* 0x000fe20003860000 */
[----:B---3--:R-:W-:-:S04]  /*0050*/  UISETP.NE.U32.AND UP0, UPT, UR8, URZ, UPT ;  /* 0x000000ff0800728c */ /* 0x008fc8000bf05070 */
[----:B------:R-:W-:Y:S01]  /*0060*/  UISETP.NE.AND.EX UP0, UPT, UR9, URZ, UPT, UP0 ;  /* 0x000000ff0900728c */ /* 0x000fe2000bf05300 */
[----:B--2---:R-:W-:-:S05]  /*0070*/  SHF.R.U32.HI R142, RZ, 0x5, R131 ;  /* 0x00000005ff8e7819 */ /* 0x004fca0000011683 */
[----:B------:R-:W2:Y:S02]  /*0080*/  SHFL.IDX PT, R0, R142, RZ, 0x1f ;  /* 0x00001fff8e007589 */ /* 0x000ea400000e0000 */
[----:B--2---:R-:W-:Y:S01]  /*0090*/  R2UR UR22, R0 ;  /* 0x00000000001672ca */ /* 0x004fe200000e0000 */
[----:B-1----:R-:W-:-:S14]  /*00a0*/  BRA.U UP0, `(.L_x_0) ;  /* 0x0000000100307547 */ /* 0x002fdc000b800000 */
[----:B------:R-:W1:Y:S02]  /*00b0*/  LDCU.64 UR4, c[0x0][0x888] ;  /* 0x00011100ff0477ac */ /* 0x000e640008000a00 */
[----:B-1----:R-:W-:-:S04]  /*00c0*/  UISETP.NE.U32.AND UP0, UPT, UR4, URZ, UPT ;  /* 0x000000ff0400728c */ /* 0x002fc8000bf05070 */
[----:B------:R-:W-:-:S09]  /*00d0*/  UISETP.NE.AND.EX UP0, UPT, UR5, URZ, UPT, UP0 ;  /* 0x000000ff0500728c */ /* 0x000fd2000bf05300 */
[----:B------:R-:W-:Y:S05]  /*00e0*/  BRA.U !UP0, `(.L_x_1) ;  /* 0x0000000108147547 */ /* 0x000fea000b800000 */
[----:B------:R-:W1:Y:S01]  /*00f0*/  LDC.64 R2, c[0x0][0x888] ;  /* 0x00022200ff027b82 */ /* 0x000e620000000a00 */
[----:B------:R-:W1:Y:S02]  /*0100*/  LDCU.64 UR4, c[0x0][0x358] ;  /* 0x00006b00ff0477ac */ /* 0x000e640008000a00 */
[----:B-1----:R1:W5:Y:S01]  /*0110*/  LDG.E R71, desc[UR4][R2.64] ;  /* 0x0000000402477981 */ /* 0x002362000c1e1900 */
[----:B------:R-:W-:Y:S01]  /*0120*/  HFMA2 R141, -RZ, RZ, 0, 5.9604644775390625e-08 ;  /* 0x00000001ff8d7431 */ /* 0x000fe200000001ff */
[----:B------:R-:W-:Y:S05]  /*0130*/  BRA `(.L_x_0) ;  /* 0x00000000000c7947 */ /* 0x000fea0003800000 */
.L_x_1:
[----:B------:R-:W1:Y:S01]  /*0140*/  LDCU UR4, c[0x0][0x880] ;  /* 0x00011000ff0477ac */ /* 0x000e620008000800 */
[----:B------:R-:W-:Y:S01]  /*0150*/  HFMA2 R141, -RZ, RZ, 0, 5.9604644775390625e-08 ;  /* 0x00000001ff8d7431 */ /* 0x000fe200000001ff */
[----:B-1----:R-:W-:-:S07]  /*0160*/  MOV R71, UR4 ;  /* 0x0000000400477c02 */ /* 0x002fce0008000f00 */
.L_x_0:
[----:B------:R-:W2:Y:S02]  /*0170*/  LDCU.64 UR4, c[0x0][0x8b0] ;  /* 0x00011600ff0477ac */ /* 0x000ea40008000a00 */
[----:B--2---:R-:W-:-:S04]  /*0180*/  UISETP.NE.U32.AND UP0, UPT, UR4, URZ, UPT ;  /* 0x000000ff0400728c */ /* 0x004fc8000bf05070 */
[----:B------:R-:W-:-:S09]  /*0190*/  UISETP.NE.AND.EX UP0, UPT, UR5, URZ, UPT, UP0 ;  /* 0x000000ff0500728c */ /* 0x000fd2000bf05300 */
[----:B------:R-:W-:Y:S05]  /*01a0*/  BRA.U UP0, `(.L_x_2) ;  /* 0x0000000100287547 */ /* 0x000fea000b800000 */
[----:B------:R-:W2:Y:S02]  /*01b0*/  LDCU.64 UR4, c[0x0][0x8a8] ;  /* 0x00011500ff0477ac */ /* 0x000ea40008000a00 */
[----:B--2---:R-:W-:-:S04]  /*01c0*/  UISETP.NE.U32.AND UP0, UPT, UR4, URZ, UPT ;  /* 0x000000ff0400728c */ /* 0x004fc8000bf05070 */
[----:B------:R-:W-:-:S09]  /*01d0*/  UISETP.NE.AND.EX UP0, UPT, UR5, URZ, UPT, UP0 ;  /* 0x000000ff0500728c */ /* 0x000fd2000bf05300 */
[----:B------:R-:W-:Y:S05]  /*01e0*/  BRA.U !UP0, `(.L_x_3) ;  /* 0x0000000108107547 */ /* 0x000fea000b800000 */
[----:B-1----:R-:W1:Y:S01]  /*01f0*/  LDC.64 R2, c[0x0][0x8a8] ;  /* 0x00022a00ff027b82 */ /* 0x002e620000000a00 */
[----:B------:R-:W1:Y:S02]  /*0200*/  LDCU.64 UR4, c[0x0][0x358] ;  /* 0x00006b00ff0477ac */ /* 0x000e640008000a00 */
[----:B-1----:R2:W5:Y:S01]  /*0210*/  LDG.E R70, desc[UR4][R2.64] ;  /* 0x0000000402467981 */ /* 0x002562000c1e1900 */
[----:B------:R-:W-:Y:S05]  /*0220*/  BRA `(.L_x_2) ;  /* 0x0000000000087947 */ /* 0x000fea0003800000 */
.L_x_3:
[----:B------:R-:W2:Y:S02]  /*0230*/  LDCU UR4, c[0x0][0x8a0] ;  /* 0x00011400ff0477ac */ /* 0x000ea40008000800 */
[----:B--2---:R-:W-:Y:S02]  /*0240*/  MOV R70, UR4 ;  /* 0x0000000400467c02 */ /* 0x004fe40008000f00 */
.L_x_2:
[----:B------:R-:W-:Y:S01]  /*0250*/  IMAD.U32 R0, RZ, RZ, UR22 ;  /* 0x00000016ff007e24 */ /* 0x000fe2000f8e00ff */
[----:B------:R-:W-:Y:S04]  /*0260*/  BSSY.RECONVERGENT B0, `(.L_x_4) ;  /* 0x000000c000007945 */ /* 0x000fe80003800200 */
[C---:B------:R-:W-:Y:S02]  /*0270*/  ISETP.NE.OR P1, PT, R0.reuse, 0x1, !P3 ;  /* 0x000000010000780c */ /* 0x040fe40005f25670 */
[----:B------:R-:W-:-:S11]  /*0280*/  ISETP.NE.OR P0, PT, R0, 0x3, !P3 ;  /* 0x000000030000780c */ /* 0x000fd60005f05670 */
[----:B------:R-:W-:Y:S05]  /*0290*/  @P1 BRA `(.L_x_5) ;  /* 0x0000000000201947 */ /* 0x000fea0003800000 */
[----:B------:R-:W3:Y:S02]  /*02a0*/  LDCU.64 UR4, c[0x0][0x348] ;  /* 0x00006900ff0477ac */ /* 0x000ee40008000a00 */
[----:B---3--:R-:W-:Y:S02]  /*02b0*/  UIADD3 UR6, UP1, UPT, UR4, 0x80, URZ ;  /* 0x0000008004067890 */ /* 0x008fe4000ff3e0ff */
[----:B------:R-:W-:Y:S02]  /*02c0*/  UIADD3 UR4, UP0, UPT, UR4, 0x180, URZ ;  /* 0x0000018004047890 */ /* 0x000fe4000ff1e0ff */
[----:B------:R-:W-:Y:S02]  /*02d0*/  UIADD3.X UR7, UPT, UPT, URZ, UR5, URZ, UP1, !UPT ;  /* 0x00000005ff077290 */ /* 0x000fe40008ffe4ff */
[----:B------:R-:W-:-:S07]  /*02e0*/  UIADD3.X UR5, UPT, UPT, URZ, UR5, URZ, UP0, !UPT ;  /* 0x00000005ff057290 */ /* 0x000fce00087fe4ff */
[----:B------:R3:W-:Y:S02]  /*02f0*/  UTMACCTL.PF [UR6] ;  /* 0x00000000060079b9 */ /* 0x0007e40008040000 */
[----:B------:R3:W-:Y:S02]  /*0300*/  UTMACCTL.PF [UR4] ;  /* 0x00000000040079b9 */ /* 0x0007e40008040000 */
[----:B---3--:R-:W-:Y:S01]  /*0310*/  NOP ;  /* 0x0000000000007918 */ /* 0x008fe20000000000 */
.L_x_5:
[----:B------:R-:W-:Y:S05]  /*0320*/  BSYNC.RECONVERGENT B0 ;  /* 0x0000000000007941 */ /* 0x000fea0003800200 */
.L_x_4:
[----:B------:R-:W-:Y:S04]  /*0330*/  BSSY.RECONVERGENT B0, `(.L_x_6) ;  /* 0x000000a000007945 */ /* 0x000fe80003800200 */
        /* <DEDUP_REMOVED lines=9> */
.L_x_7:
[----:B------:R-:W-:Y:S05]  /*03d0*/  BSYNC.RECONVERGENT B0 ;  /* 0x0000000000007941 */ /* 0x000fea0003800200 */
.L_x_6:
[----:B------:R-:W3:Y:S01]  /*03e0*/  LDCU.64 UR4, c[0x0][0x888] ;  /* 0x00011100ff0477ac */ /* 0x000ee20008000a00 */
[----:B------:R-:W-:Y:S02]  /*03f0*/  UISETP.EQ.U32.AND UP1, UPT, UR8, URZ, UPT ;  /* 0x000000ff0800728c */ /* 0x000fe4000bf22070 */
[----:B------:R-:W-:Y:S02]  /*0400*/  UPLOP3.LUT UP3, UPT, UPT, UPT, UPT, 0x80, 0x8 ;  /* 0x000000000008789c */ /* 0x000fe40003f6f070 */
[----:B---3--:R-:W-:-:S04]  /*0410*/  UISETP.NE.U32.AND UP0, UPT, UR4, URZ, UPT ;  /* 0x000000ff0400728c */ /* 0x008fc8000bf05070 */
[----:B------:R-:W-:-:S04]  /*0420*/  UISETP.NE.AND.EX UP0, UPT, UR5, URZ, UPT, UP0 ;  /* 0x000000ff0500728c */ /* 0x000fc8000bf05300 */
[----:B------:R-:W-:-:S04]  /*0430*/  UISETP.EQ.OR.EX UP2, UPT, UR9, URZ, !UP0, UP1 ;  /* 0x000000ff0900728c */ /* 0x000fc8000c742710 */
[----:B------:R-:W-:-:S05]  /*0440*/  UP2UR UR60, UPR, URZ, 0x4 ;  /* 0x00000004ff3c7883 */ /* 0x000fca0008000000 */
[----:B------:R-:W-:Y:S07]  /*0450*/  BRA.U !UP2, `(.L_x_8) ;  /* 0x000000010a207547 */ /* 0x000fee000b800000 */
[----:B------:R-:W-:Y:S01]  /*0460*/  UISETP.NE.U32.AND UP1, UPT, UR8, URZ, UPT ;  /* 0x000000ff0800728c */ /* 0x000fe2000bf25070 */
[----:B-----5:R-:W-:Y:S01]  /*0470*/  FSETP.NEU.AND P0, PT, R71, RZ, PT ;  /* 0x000000ff4700720b */ /* 0x020fe20003f0d000 */
[----:B------:R-:W-:Y:S02]  /*0480*/  USEL UR4, URZ, 0xffffffff, UP0 ;  /* 0xffffffffff047887 */ /* 0x000fe40008000000 */
[----:B------:R-:W-:-:S10]  /*0490*/  UISETP.NE.AND.EX UP1, UPT, UR9, URZ, UPT, UP1 ;  /* 0x000000ff0900728c */ /* 0x000fd4000bf25310 */
[----:B------:R-:W-:Y:S01]  /*04a0*/  VOTEU.ANY UP0, P0 ;  /* 0x0000000000ff7886 */ /* 0x000fe20000000100 */
[----:B------:R-:W-:-:S04]  /*04b0*/  @!UP1 USEL UR4, URZ, 0xffffffff, UP0 ;  /* 0xffffffffff049887 */ /* 0x000fc80008000000 */
[----:B------:R-:W-:-:S04]  /*04c0*/  ULOP3.LUT UR4, UR4, 0x1, URZ, 0xc0, !UPT ;  /* 0x0000000104047892 */ /* 0x000fc8000f8ec0ff */
[----:B------:R-:W-:-:S11]  /*04d0*/  UISETP.NE.U32.AND UP3, UPT, UR4, 0x1, UPT ;  /* 0x000000010400788c */ /* 0x000fd6000bf65070 */
.L_x_8:
[----:B-12---:R-:W1:Y:S01]  /*04e0*/  SHFL.IDX PT, R2, R142, RZ, 0x1f ;  /* 0x00001fff8e027589 */ /* 0x006e6200000e0000 */
[----:B------:R-:W-:-:S04]  /*04f0*/  UISETP.NE.AND UP0, UPT, UR22, 0x2, UPT ;  /* 0x000000021600788c */ /* 0x000fc8000bf05270 */
[----:B------:R-:W-:Y:S01]  /*0500*/  USEL UR34, URZ, 0x1, UP0 ;  /* 0x00000001ff227887 */ /* 0x000fe20008000000 */
[----:B-1----:R-:W-:-:S13]  /*0510*/  ISETP.NE.AND P0, PT, R2, RZ, PT ;  /* 0x000000ff0200720c */ /* 0x002fda0003f05270 */
[----:B------:R-:W-:Y:S05]  /*0520*/  @P0 BRA `(.L_x_9) ;  /* 0x0000000400540947 */ /* 0x000fea0003800000 */
[----:B------:R-:W-:Y:S01]  /*0530*/  ELECT P0, URZ, PT ;  /* 0x0000000000ff782f */ /* 0x000fe20003800000 */
[----:B------:R-:W-:-:S12]  /*0540*/  BSSY.RECONVERGENT B0, `(.L_x_9) ;  /* 0x0000053000007945 */ /* 0x000fd80003800200 */
[----:B------:R-:W-:Y:S05]  /*0550*/  @!P0 BRA `(.L_x_10) ;  /* 0x0000000400448947 */ /* 0x000fea0003800000 */
[----:B------:R-:W1:Y:S01]  /*0560*/  S2UR UR4, SR_CgaCtaId ;  /* 0x00000000000479c3 */ /* 0x000e620000008800 */
[----:B------:R-:W-:Y:S01]  /*0570*/  UMOV UR5, 0x400 ;  /* 0x0000040000057882 */ /* 0x000fe20000000000 */
[----:B------:R-:W-:Y:S01]  /*0580*/  UMOV UR8, 0x1 ;  /* 0x0000000100087882 */ /* 0x000fe20000000000 */
[----:B------:R-:W-:Y:S01]  /*0590*/  UMOV UR6, 0x4 ;  /* 0x0000000400067882 */ /* 0x000fe20000000000 */
[----:B------:R-:W-:-:S04]  /*05a0*/  UIADD3 UR8, UPT, UPT, -UR8, 0x100000, URZ ;  /* 0x0010000008087890 */ /* 0x000fc8000fffe1ff */
[----:B------:R-:W-:Y:S02]  /*05b0*/  USHF.L.U32 UR9, UR8, 0xb, URZ ;  /* 0x0000000b08097899 */ /* 0x000fe400080006ff */
[----:B------:R-:W-:Y:S02]  /*05c0*/  USHF.L.U32 UR8, UR8, 0x1, URZ ;  /* 0x0000000108087899 */ /* 0x000fe400080006ff */
[----:B------:R-:W-:-:S04]  /*05d0*/  UIADD3 UR6, UPT, UPT, -UR6, 0x100000, URZ ;  /* 0x0010000006067890 */ /* 0x000fc8000fffe1ff */
[----:B------:R-:W-:Y:S02]  /*05e0*/  USHF.L.U32 UR7, UR6, 0xb, URZ ;  /* 0x0000000b06077899 */ /* 0x000fe400080006ff */
[----:B------:R-:W-:Y:S02]  /*05f0*/  USHF.L.U32 UR6, UR6, 0x1, URZ ;  /* 0x0000000106067899 */ /* 0x000fe400080006ff */
[----:B-1----:R-:W-:Y:S01]  /*0600*/  ULEA UR4, UR4, UR5, 0x18 ;  /* 0x0000000504047291 */ /* 0x002fe2000f8ec0ff */
[----:B------:R-:W1:Y:S11]  /*0610*/  FENCE.VIEW.ASYNC.S ;  /* 0x00000000000073c6 */ /* 0x000e760000000000 */
[----:B-1----:R1:W2:Y:S01]  /*0620*/  SYNCS.EXCH.64 URZ, [UR4], UR8 ;  /* 0x0000000804ff75b2 */ /* 0x0022a20008000100 */
[----:B------:R1:W3:Y:S01]  /*0630*/  SYNCS.EXCH.64 URZ, [UR4+0x110], UR6 ;  /* 0x0001100604ff75b2 */ /* 0x0002e20008000100 */
[----:B------:R1:W4:Y:S01]  /*0640*/  SYNCS.EXCH.64 URZ, [UR4+0x8], UR8 ;  /* 0x0000080804ff75b2 */ /* 0x0003220008000100 */
[----:B------:R1:W1:Y:S01]  /*0650*/  SYNCS.EXCH.64 URZ, [UR4+0x118], UR6 ;  /* 0x0001180604ff75b2 */ /* 0x0002620008000100 */
        /* <DEDUP_REMOVED lines=64> */
[----:B--234-:R-:W-:Y:S01]  /*0a60*/  NOP ;  /* 0x0000000000007918 */ /* 0x01cfe20000000000 */
.L_x_10:
[----:B-1----:R-:W-:Y:S05]  /*0a70*/  BSYNC.RECONVERGENT B0 ;  /* 0x0000000000007941 */ /* 0x002fea0003800200 */
.L_x_9:
[----:B------:R-:W1:Y:S01]  /*0a80*/  SHFL.IDX PT, R2, R142, RZ, 0x1f ;  /* 0x00001fff8e027589 */ /* 0x000e6200000e0000 */
[----:B------:R-:W-:Y:S01]  /*0a90*/  NOP ;  /* 0x0000000000007918 */ /* 0x000fe20000000000 */
[----:B-1----:R-:W-:-:S13]  /*0aa0*/  ISETP.NE.AND P0, PT, R2, 0x1, PT ;  /* 0x000000010200780c */ /* 0x002fda0003f05270 */
[----:B------:R-:W-:Y:S05]  /*0ab0*/  @P0 BRA `(.L_x_11) ;  /* 0x0000000000400947 */ /* 0x000fea0003800000 */
        /* <DEDUP_REMOVED lines=9> */
[----:B------:R-:W-:Y:S01]  /*0b50*/  USHF.L.U32 UR6, UR6, 0x1, URZ ;  /* 0x0000000106067899 */ /* 0x000fe200080006ff */
[----:B------:R-:W-:Y:S01]  /*0b60*/  ELECT P0, URZ, PT ;  /* 0x0000000000ff782f */ /* 0x000fe20003800000 */
[----:B-1----:R-:W-:Y:S01]  /*0b70*/  ULEA UR4, UR4, UR5, 0x18 ;  /* 0x0000000504047291 */ /* 0x002fe2000f8ec0ff */
[----:B------:R-:W1:Y:S11]  /*0b80*/  FENCE.VIEW.ASYNC.S ;  /* 0x00000000000073c6 */ /* 0x000e760000000000 */
[----:B-1----:R1:W2:Y:S01]  /*0b90*/  SYNCS.EXCH.64 URZ, [UR4+0x220], UR8 ;  /* 0x0002200804ff75b2 */ /* 0x0022a20008000100 */
[----:B------:R1:W3:Y:S01]  /*0ba0*/  SYNCS.EXCH.64 URZ, [UR4+0x228], UR6 ;  /* 0x0002280604ff75b2 */ /* 0x0002e20008000100 */
[----:B------:R-:W-:Y:S01]  /*0bb0*/  NOP ;  /* 0x0000000000007918 */ /* 0x000fe20000000000 */
.L_x_11:
[----:B------:R-:W4:Y:S01]  /*0bc0*/  SHFL.IDX PT, R2, R142, RZ, 0x1f ;  /* 0x00001fff8e027589 */ /* 0x000f2200000e0000 */
[----:B------:R-:W-:Y:S01]  /*0bd0*/  NOP ;  /* 0x0000000000007918 */ /* 0x000fe20000000000 */
[----:B----4-:R-:W-:-:S13]  /*0be0*/  ISETP.NE.AND P0, PT, R2, 0x3, PT ;  /* 0x000000030200780c */ /* 0x010fda0003f05270 */
[----:B------:R-:W-:Y:S05]  /*0bf0*/  @P0 BRA `(.L_x_12) ;  /* 0x0000000000300947 */ /* 0x000fea0003800000 */
[----:B-1----:R-:W1:Y:S01]  /*0c00*/  S2UR UR6, SR_CgaCtaId ;  /* 0x00000000000679c3 */ /* 0x002e620000008800 */
[----:B------:R-:W-:Y:S01]  /*0c10*/  UMOV UR4, 0x400 ;  /* 0x0000040000047882 */ /* 0x000fe20000000000 */
[----:B------:R-:W-:Y:S01]  /*0c20*/  UMOV UR5, 0x20 ;  /* 0x0000002000057882 */ /* 0x000fe20000000000 */
[----:B------:R-:W-:Y:S01]  /*0c30*/  ELECT P0, URZ, PT ;  /* 0x0000000000ff782f */ /* 0x000fe20003800000 */
[----:B-1----:R-:W-:Y:S02]  /*0c40*/  ULEA UR6, UR6, UR4, 0x18 ;  /* 0x0000000406067291 */ /* 0x002fe4000f8ec0ff */
[----:B------:R-:W-:-:S04]  /*0c50*/  UIADD3 UR4, UPT, UPT, -UR5, 0x100000, URZ ;  /* 0x0010000005047890 */ /* 0x000fc8000fffe1ff */
[----:B------:R-:W-:Y:S02]  /*0c60*/  USHF.L.U32 UR5, UR4, 0xb, URZ ;  /* 0x0000000b04057899 */ /* 0x000fe400080006ff */
[----:B------:R-:W-:Y:S01]  /*0c70*/  USHF.L.U32 UR4, UR4, 0x1, URZ ;  /* 0x0000000104047899 */ /* 0x000fe200080006ff */
[----:B------:R-:W1:Y:S11]  /*0c80*/  FENCE.VIEW.ASYNC.S ;  /* 0x00000000000073c6 */ /* 0x000e760000000000 */
[----:B-1----:R4:W1:Y:S01]  /*0c90*/  SYNCS.EXCH.64 URZ, [UR6+0x230], UR4 ;  /* 0x0002300406ff75b2 */ /* 0x0028620008000100 */
[----:B------:R4:W1:Y:S02]  /*0ca0*/  SYNCS.EXCH.64 URZ, [UR6+0x238], UR4 ;  /* 0x0002380406ff75b2 */ /* 0x0008640008000100 */
[----:B----4-:R-:W-:Y:S01]  /*0cb0*/  NOP ;  /* 0x0000000000007918 */ /* 0x010fe20000000000 */
.L_x_12:
[----:B------:R-:W4:Y:S01]  /*0cc0*/  SHFL.IDX PT, R2, R142, RZ, 0x1f ;  /* 0x00001fff8e027589 */ /* 0x000f2200000e0000 */
[----:B------:R-:W-:Y:S01]  /*0cd0*/  NOP ;  /* 0x0000000000007918 */ /* 0x000fe20000000000 */
[----:B----4-:R-:W-:-:S13]  /*0ce0*/  ISETP.NE.AND P0, PT, R2, 0x4, PT ;  /* 0x000000040200780c */ /* 0x010fda0003f05270 */
[----:B------:R-:W-:Y:S05]  /*0cf0*/  @P0 BRA `(.L_x_13) ;  /* 0x00000000004c0947 */ /* 0x000fea0003800000 */
[----:B-1----:R-:W1:Y:S01]  /*0d00*/  S2UR UR6, SR_CgaCtaId ;  /* 0x00000000000679c3 */ /* 0x002e620000008800 */
[----:B------:R-:W-:Y:S01]  /*0d10*/  UMOV UR4, 0x3a0 ;  /* 0x000003a000047882 */ /* 0x000fe20000000000 */
[----:B------:R-:W-:Y:S01]  /*0d20*/  UMOV UR5, 0x400 ;  /* 0x0000040000057882 */ /* 0x000fe20000000000 */
[----:B------:R-:W-:Y:S01]  /*0d30*/  USEL UR4, UR4, 0x320, UP3 ;  /* 0x0000032004047887 */ /* 0x000fe20009800000 */
[----:B------:R-:W-:Y:S01]  /*0d40*/  UMOV UR8, 0x1 ;  /* 0x0000000100087882 */ /* 0x000fe20000000000 */
[----:B------:R-:W-:Y:S01]  /*0d50*/  ELECT P0, URZ, PT ;  /* 0x0000000000ff782f */ /* 0x000fe20003800000 */
[----:B------:R-:W-:-:S04]  /*0d60*/  UIADD3 UR8, UPT, UPT, -UR8, 0x100000, URZ ;  /* 0x0010000008087890 */ /* 0x000fc8000fffe1ff */
[----:B------:R-:W-:Y:S02]  /*0d70*/  USHF.L.U32 UR9, UR8, 0xb, URZ ;  /* 0x0000000b08097899 */ /* 0x000fe400080006ff */
[----:B------:R-:W-:Y:S02]  /*0d80*/  USHF.L.U32 UR8, UR8, 0x1, URZ ;  /* 0x0000000108087899 */ /* 0x000fe400080006ff */
[----:B-1----:R-:W-:Y:S02]  /*0d90*/  ULEA UR6, UR6, UR5, 0x18 ;  /* 0x0000000506067291 */ /* 0x002fe4000f8ec0ff */
[----:B------:R-:W-:-:S04]  /*0da0*/  UIADD3 UR4, UPT, UPT, -UR4, 0x100000, URZ ;  /* 0x0010000004047890 */ /* 0x000fc8000fffe1ff */
[----:B------:R-:W-:Y:S02]  /*0db0*/  USHF.L.U32 UR5, UR4, 0xb, URZ ;  /* 0x0000000b04057899 */ /* 0x000fe400080006ff */
[----:B------:R-:W-:Y:S01]  /*0dc0*/  USHF.L.U32 UR4, UR4, 0x1, URZ ;  /* 0x0000000104047899 */ /* 0x000fe200080006ff */
[----:B------:R-:W1:Y:S03]  /*0dd0*/  FENCE.VIEW.ASYNC.S ;  /* 0x00000000000073c6 */ /* 0x000e660000000000 */
[----:B-1----:R4:W1:Y:S08]  /*0de0*/  SYNCS.EXCH.64 URZ, [UR6+0x240], UR8 ;  /* 0x0002400806ff75b2 */ /* 0x0028700008000100 */
[----:B------:R4:W1:Y:S01]  /*0df0*/  SYNCS.EXCH.64 URZ, [UR6+0x250], UR4 ;  /* 0x0002500406ff75b2 */ /* 0x0008620008000100 */
[----:B------:R4:W1:Y:S01]  /*0e00*/  SYNCS.EXCH.64 URZ, [UR6+0x248], UR8 ;  /* 0x0002480806ff75b2 */ /* 0x0008620008000100 */
[----:B------:R4:W1:Y:S02]  /*0e10*/  SYNCS.EXCH.64 URZ, [UR6+0x258], UR4 ;  /* 0x0002580406ff75b2 */ /* 0x0008640008000100 */
[----:B----4-:R-:W-:Y:S01]  /*0e20*/  NOP ;  /* 0x0000000000007918 */ /* 0x010fe20000000000 */
.L_x_13:
[----:B------:R-:W4:Y:S01]  /*0e30*/  SHFL.IDX PT, R2, R142, RZ, 0x1f ;  /* 0x00001fff8e027589 */ /* 0x000f2200000e0000 */
[----:B------:R-:W-:Y:S01]  /*0e40*/  NOP ;  /* 0x0000000000007918 */ /* 0x000fe20000000000 */
[----:B----4-:R-:W-:-:S13]  /*0e50*/  ISETP.NE.AND P0, PT, R2, 0x5, PT ;  /* 0x000000050200780c */ /* 0x010fda0003f05270 */
[----:B------:R-:W-:Y:S05]  /*0e60*/  @P0 BRA `(.L_x_14) ;  /* 0x0000000000580947 */ /* 0x000fea0003800000 */
[----:B-1----:R-:W1:Y:S01]  /*0e70*/  S2UR UR4, SR_CgaCtaId ;  /* 0x00000000000479c3 */ /* 0x002e620000008800 */
        /* <DEDUP_REMOVED lines=12> */
[----:B-1----:R4:W1:Y:S01]  /*0f40*/  SYNCS.EXCH.64 URZ, [UR4+0x260], UR8 ;  /* 0x0002600804ff75b2 */ /* 0x0028620008000100 */
[----:B------:R4:W1:Y:S01]  /*0f50*/  SYNCS.EXCH.64 URZ, [UR4+0x280], UR6 ;  /* 0x0002800604ff75b2 */ /* 0x0008620008000100 */
[----:B------:R4:W1:Y:S01]  /*0f60*/  SYNCS.EXCH.64 URZ, [UR4+0x268], UR8 ;  /* 0x0002680804ff75b2 */ /* 0x0008620008000100 */
[----:B------:R4:W1:Y:S01]  /*0f70*/  SYNCS.EXCH.64 URZ, [UR4+0x288], UR6 ;  /* 0x0002880604ff75b2 */ /* 0x0008620008000100 */
[----:B------:R4:W1:Y:S01]  /*0f80*/  SYNCS.EXCH.64 URZ, [UR4+0x270], UR8 ;  /* 0x0002700804ff75b2 */ /* 0x0008620008000100 */
[----:B------:R4:W1:Y:S01]  /*0f90*/  SYNCS.EXCH.64 URZ, [UR4+0x290], UR6 ;  /* 0x0002900604ff75b2 */ /* 0x0008620008000100 */
[----:B------:R4:W1:Y:S01]  /*0fa0*/  SYNCS.EXCH.64 URZ, [UR4+0x278], UR8 ;  /* 0x0002780804ff75b2 */ /* 0x0008620008000100 */
[----:B------:R4:W1:Y:S02]  /*0fb0*/  SYNCS.EXCH.64 URZ, [UR4+0x298], UR6 ;  /* 0x0002980604ff75b2 */ /* 0x0008640008000100 */
[----:B----4-:R-:W-:Y:S01]  /*0fc0*/  NOP ;  /* 0x0000000000007918 */ /* 0x010fe20000000000 */
.L_x_14:
[----:B------:R-:W4:Y:S01]  /*0fd0*/  SHFL.IDX PT, R2, R142, RZ, 0x1f ;  /* 0x00001fff8e027589 */ /* 0x000f2200000e0000 */
[----:B------:R-:W1:Y:S01]  /*0fe0*/  S2UR UR61, SR_CgaCtaId ;  /* 0x00000000003d79c3 */ /* 0x000e620000008800 */
[----:B------:R-:W-:Y:S01]  /*0ff0*/  NOP ;  /* 0x0000000000007918 */ /* 0x000fe20000000000 */
[----:B----4-:R-:W-:-:S13]  /*1000*/  ISETP.NE.AND P0, PT, R2, 0x3, PT ;  /* 0x000000030200780c */ /* 0x010fda0003f05270 */
[----:B-1----:R-:W-:Y:S05]  /*1010*/  @P0 BRA `(.L_x_15) ;  /* 0x0000000000340947 */ /* 0x002fea0003800000 */
[----:B------:R-:W-:Y:S01]  /*1020*/  UMOV UR4, 0x400 ;  /* 0x0000040000047882 */ /* 0x000fe20000000000 */
[----:B------:R-:W-:Y:S01]  /*1030*/  UMOV UR6, 0x20 ;  /* 0x0000002000067882 */ /* 0x000fe20000000000 */
[----:B------:R-:W-:Y:S02]  /*1040*/  ULEA UR4, UR61, UR4, 0x18 ;  /* 0x000000043d047291 */ /* 0x000fe4000f8ec0ff */
[----:B------:R-:W-:-:S04]  /*1050*/  UIADD3 UR6, UPT, UPT, -UR6, 0x100000, URZ ;  /* 0x0010000006067890 */ /* 0x000fc8000fffe1ff */
[----:B------:R-:W-:Y:S02]  /*1060*/  USHF.L.U32 UR7, UR6, 0xb, URZ ;  /* 0x0000000b06077899 */ /* 0x000fe400080006ff */
[----:B------:R-:W-:Y:S01]  /*1070*/  USHF.L.U32 UR6, UR6, 0x1, URZ ;  /* 0x0000000106067899 */ /* 0x000fe200080006ff */
[----:B------:R-:W-:Y:S01]  /*1080*/  ELECT P0, URZ, PT ;  /* 0x0000000000ff782f */ /* 0x000fe20003800000 */
[----:B------:R-:W1:Y:S10]  /*1090*/  FENCE.VIEW.ASYNC.S ;  /* 0x00000000000073c6 */ /* 0x000e740000000000 */
[----:B-1----:R1:W4:Y:S01]  /*10a0*/  SYNCS.EXCH.64 URZ, [UR4+0x2a0], UR6 ;  /* 0x0002a00604ff75b2 */ /* 0x0023220008000100 */
[----:B------:R1:W1:Y:S01]  /*10b0*/  SYNCS.EXCH.64 URZ, [UR4+0x2b0], UR6 ;  /* 0x0002b00604ff75b2 */ /* 0x0002620008000100 */
[----:B------:R1:W1:Y:S01]  /*10c0*/  SYNCS.EXCH.64 URZ, [UR4+0x2a8], UR6 ;  /* 0x0002a80604ff75b2 */ /* 0x0002620008000100 */
[----:B------:R1:W1:Y:S01]  /*10d0*/  SYNCS.EXCH.64 URZ, [UR4+0x2b8], UR6 ;  /* 0x0002b80604ff75b2 */ /* 0x0002620008000100 */
[----:B------:R-:W-:Y:S01]  /*10e0*/  NOP ;  /* 0x0000000000007918 */ /* 0x000fe20000000000 */
.L_x_15:
[----:B-1----:R-:W1:Y:S01]  /*10f0*/  LDCU UR4, c[0x0][0x36c] ;  /* 0x00006d80ff0477ac */ /* 0x002e620008000800 */
[----:B------:R-:W-:Y:S01]  /*1100*/  ISETP.NE.OR P3, PT, R0, 0x2, !P3 ;  /* 0x000000020000780c */ /* 0x000fe20005f65670 */
[----:B------:R-:W-:Y:S01]  /*1110*/  NOP ;  /* 0x0000000000007918 */ /* 0x000fe20000000000 */
[----:B------:R-:W-:Y:S01]  /*1120*/  LOP3.LUT R0, R131, 0x1f, RZ, 0xc0, !PT ;  /* 0x0000001f83007812 */ /* 0x000fe200078ec0ff */
[----:B------:R-:W-:Y:S02]  /*1130*/  UISETP.NE.AND UP4, UPT, UR22, URZ, UPT ;  /* 0x000000ff1600728c */ /* 0x000fe4000bf85270 */
[----:B-1----:R-:W-:-:S09]  /*1140*/  UISETP.EQ.U32.AND UP5, UPT, UR4, 0x1, UPT ;  /* 0x000000010400788c */ /* 0x002fd2000bfa2070 */
[----:B------:R-:W-:Y:S05]  /*1150*/  BRA.U !UP5, `(.L_x_16) ;  /* 0x000000010d087547 */ /* 0x000fea000b800000 */
[----:B--234-:R-:W-:Y:S01]  /*1160*/  UCGABAR_ARV ;  /* 0x00000000000079c7 */ /* 0x01cfe20008000000 */
[----:B------:R-:W-:Y:S05]  /*1170*/  BRA `(.L_x_17) ;  /* 0x0000000000047947 */ /* 0x000fea0003800000 */
.L_x_16:
[----:B--234-:R-:W-:Y:S01]  /*1180*/  NOP ;  /* 0x0000000000007918 */ /* 0x01cfe20000000000 */
.L_x_17:
[----:B------:R-:W1:Y:S01]  /*1190*/  S2UR UR7, SR_CTAID.X ;  /* 0x00000000000779c3 */ /* 0x000e620000002500 */
[----:B------:R-:W-:-:S05]  /*11a0*/  CS2R.32 R3, SR_CgaSize ;  /* 0x0000000000037805 */ /* 0x000fca0000008a00 */
[----:B------:R-:W-:-:S05]  /*11b0*/  IMAD R3, R3, -0xa0, RZ ;  /* 0xffffff6003037824 */ /* 0x000fca00078e02ff */
[----:B------:R-:W-:-:S14]  /*11c0*/  R2UR UR5, R3 ;  /* 0x00000000030572ca */ /* 0x000fdc00000e0000 */
[----:B------:R-:W2:Y:S01]  /*11d0*/  LDCU UR5, c[0x0][UR5+0x2b0] ;  /* 0x00005600050577ac */ /* 0x000ea20008000800 */
[----:B------:R-:W-:-:S05]  /*11e0*/  CS2R.32 R3, SR_CgaSize ;  /* 0x0000000000037805 */ /* 0x000fca0000008a00 */
[----:B------:R-:W-:-:S05]  /*11f0*/  IMAD R3, R3, -0xa0, RZ ;  /* 0xffffff6003037824 */ /* 0x000fca00078e02ff */
[----:B------:R-:W-:-:S14]  /*1200*/  R2UR UR4, R3 ;  /* 0x00000000030472ca */ /* 0x000fdc00000e0000 */
[----:B------:R-:W3:Y:S01]  /*1210*/  LDCU UR4, c[0x0][UR4+0x2b4] ;  /* 0x00005680040477ac */ /* 0x000ee20008000800 */
[----:B------:R-:W4:Y:S01]  /*1220*/  S2UR UR8, SR_CTAID.Y ;  /* 0x00000000000879c3 */ /* 0x000f220000002600 */
[----:B------:R-:W3:Y:S01]  /*1230*/  LDCU UR23, c[0x0][0xb24] ;  /* 0x00016480ff1777ac */ /* 0x000ee20008000800 */
[----:B------:R-:W-:-:S05]  /*1240*/  CS2R.32 R3, SR_CgaSize ;  /* 0x0000000000037805 */ /* 0x000fca0000008a00 */
[----:B------:R-:W-:-:S05]  /*1250*/  IMAD R3, R3, -0xa0, RZ ;  /* 0xffffff6003037824 */ /* 0x000fca00078e02ff */
[----:B------:R-:W-:-:S14]  /*1260*/  R2UR UR58, R3 ;  /* 0x00000000033a72ca */ /* 0x000fdc00000e0000 */
[----:B------:R-:W3:Y:S01]  /*1270*/  LDCU UR58, c[0x0][UR58+0x2a0] ;  /* 0x000054003a3a77ac */ /* 0x000ee20008000800 */
[----:B------:R-:W1:Y:S01]  /*1280*/  S2UR UR36, SR_CTAID.Z ;  /* 0x00000000002479c3 */ /* 0x000e620000002700 */
[----:B------:R-:W-:-:S05]  /*1290*/  CS2R.32 R3, SR_CgaSize ;  /* 0x0000000000037805 */ /* 0x000fca0000008a00 */
[----:B------:R-:W-:-:S05]  /*12a0*/  IMAD R3, R3, -0xa0, RZ ;  /* 0xffffff6003037824 */ /* 0x000fca00078e02ff */
[----:B------:R-:W-:-:S14]  /*12b0*/  R2UR UR55, R3 ;  /* 0x00000000033772ca */ /* 0x000fdc00000e0000 */
[----:B------:R-:W3:Y:S01]  /*12c0*/  LDCU UR55, c[0x0][UR55+0x2a4] ;  /* 0x00005480373777ac */ /* 0x000ee20008000800 */
[----:B------:R-:W3:Y:S01]  /*12d0*/  LDCU UR40, c[0x0][0xb24] ;  /* 0x00016480ff2877ac */ /* 0x000ee20008000800 */
[----:B-1----:R-:W-:Y:S01]  /*12e0*/  I2FP.F32.U32 R3, UR7 ;  /* 0x0000000700037c45 */ /* 0x002fe20008201000 */
[----:B------:R-:W1:Y:S04]  /*12f0*/  LDCU UR25, c[0x0][0xb30] ;  /* 0x00016600ff1977ac */ /* 0x000e680008000800 */
[----:B--2---:R-:W-:Y:S01]  /*1300*/  FMUL R3, R3, UR5 ;  /* 0x0000000503037c20 */ /* 0x004fe20008400000 */
[----:B------:R-:W-:Y:S01]  /*1310*/  USHF.L.U32 UR28, UR61, 0xa, URZ ;  /* 0x0000000a3d1c7899 */ /* 0x000fe200080006ff */
[----:B----4-:R-:W-:Y:S01]  /*1320*/  I2FP.F32.U32 R2, UR8 ;  /* 0x0000000800027c45 */ /* 0x010fe20008201000 */
[----:B---3--:R-:W-:-:S03]  /*1330*/  UISETP.GE.AND UP2, UPT, UR23, 0x1, UPT ;  /* 0x000000011700788c */ /* 0x008fc6000bf46270 */
[----:B------:R-:W2:Y:S01]  /*1340*/  F2I.U32.TRUNC.NTZ R3, R3 ;  /* 0x0000000300037305 */ /* 0x000ea2000020f000 */
[----:B------:R-:W-:Y:S01]  /*1350*/  UMOV UR46, UR7 ;  /* 0x00000007002e7c82 */ /* 0x000fe20008000000 */
[----:B------:R-:W-:Y:S01]  /*1360*/  FMUL R2, R2, UR4 ;  /* 0x0000000402027c20 */ /* 0x000fe20008400000 */
[----:B------:R-:W-:-:S05]  /*1370*/  UMOV UR45, UR8 ;  /* 0x00000008002d7c82 */ /* 0x000fca0008000000 */
[----:B------:R-:W3:Y:S01]  /*1380*/  F2I.U32.TRUNC.NTZ R2, R2 ;  /* 0x0000000200027305 */ /* 0x000ee2000020f000 */
[----:B--2---:R-:W-:Y:S02]  /*1390*/  R2UR UR4, R3 ;  /* 0x00000000030472ca */ /* 0x004fe400000e0000 */
[----:B---3--:R-:W-:Y:S02]  /*13a0*/  R2UR UR6, R2 ;  /* 0x00000000020672ca */ /* 0x008fe400000e0000 */
[----:B------:R-:W-:-:S09]  /*13b0*/  PRMT R2, RZ, 0x7610, R2 ;  /* 0x00007610ff027816 */ /* 0x000fd20000000002 */
[----:B------:R-:W-:-:S04]  /*13c0*/  UIADD3 UR5, UPT, UPT, -UR4, URZ, URZ ;  /* 0x000000ff04057290 */ /* 0x000fc8000fffe1ff */
[----:B------:R-:W-:Y:S02]  /*13d0*/  UIMAD UR58, UR58, UR5, UR7 ;  /* 0x000000053a3a72a4 */ /* 0x000fe4000f8e0207 */
[----:B------:R-:W-:-:S04]  /*13e0*/  UIADD3 UR4, UPT, UPT, -UR6, URZ, URZ ;  /* 0x000000ff06047290 */ /* 0x000fc8000fffe1ff */
[----:B------:R-:W-:Y:S01]  /*13f0*/  UIMAD UR55, UR55, UR4, UR8 ;  /* 0x00000004373772a4 */ /* 0x000fe2000f8e0208 */
[----:B-1----:R-:W-:Y:S11]  /*1400*/  BRA.U UP4, `(.L_x_18) ;  /* 0x0000000104407547 */ /* 0x002ff6000b800000 */
[----:B------:R-:W-:Y:S02]  /*1410*/  UISETP.NE.AND UP0, UPT, UR55, URZ, UPT ;  /* 0x000000ff3700728c */ /* 0x000fe4000bf05270 */
[----:B------:R-:W-:Y:S02]  /*1420*/  UISETP.NE.AND UP1, UPT, UR55, 0x1, UPT ;  /* 0x000000013700788c */ /* 0x000fe4000bf25270 */
[----:B------:R-:W-:Y:S02]  /*1430*/  UISETP.EQ.OR UP0, UPT, UR58, URZ, !UP0 ;  /* 0x000000ff3a00728c */ /* 0x000fe4000c702670 */
[----:B------:R-:W-:Y:S02]  /*1440*/  USEL UR5, URZ, 0x2, UP1 ;  /* 0x00000002ff057887 */ /* 0x000fe40008800000 */
[----:B------:R-:W-:Y:S02]  /*1450*/  USEL UR8, URZ, 0x1, !UP0 ;  /* 0x00000001ff087887 */ /* 0x000fe4000c000000 */
[----:B------:R-:W-:-:S02]  /*1460*/  UISETP.NE.AND UP0, UPT, UR55, 0x2, UPT ;  /* 0x000000023700788c */ /* 0x000fc4000bf05270 */
[----:B------:R-:W-:Y:S02]  /*1470*/  UISETP.NE.AND UP1, UPT, UR55, 0x3, UPT ;  /* 0x000000033700788c */ /* 0x000fe4000bf25270 */
[----:B------:R-:W-:Y:S02]  /*1480*/  USEL UR4, URZ, 0x4, UP0 ;  /* 0x00000004ff047887 */ /* 0x000fe40008000000 */
[----:B------:R-:W-:Y:S02]  /*1490*/  UISETP.NE.AND UP0, UPT, UR58, URZ, UPT ;  /* 0x000000ff3a00728c */ /* 0x000fe4000bf05270 */
[----:B------:R-:W-:Y:S02]  /*14a0*/  USEL UR6, URZ, 0x8, UP1 ;  /* 0x00000008ff067887 */ /* 0x000fe40008800000 */
[----:B------:R-:W-:Y:S02]  /*14b0*/  USEL UR7, UR5, 0x2, UP0 ;  /* 0x0000000205077887 */ /* 0x000fe40008000000 */
[----:B------:R-:W-:-:S02]  /*14c0*/  USEL UR4, UR4, 0x4, UP0 ;  /* 0x0000000404047887 */ /* 0x000fc40008000000 */
[----:B------:R-:W-:Y:S02]  /*14d0*/  USEL UR5, UR6, 0x8, UP0 ;  /* 0x0000000806057887 */ /* 0x000fe40008000000 */
[----:B------:R-:W-:-:S04]  /*14e0*/  UIADD3 UR4, UPT, UPT, UR4, UR7, UR8 ;  /* 0x0000000704047290 */ /* 0x000fc8000fffe008 */
[----:B------:R-:W-:-:S06]  /*14f0*/  UIADD3 UR4, UPT, UPT, UR4, UR5, URZ ;  /* 0x0000000504047290 */ /* 0x000fcc000fffe0ff */
[----:B------:R-:W-:Y:S02]  /*1500*/  MOV R2, UR4 ;  /* 0x0000000400027c02 */ /* 0x000fe40008000f00 */
.L_x_18:
[----:B------:R-:W-:Y:S05]  /*1510*/  BRA.U !UP2, `(.L_x_19) ;  /* 0x000000010ad47547 */ /* 0x000fea000b800000 */
[----:B------:R-:W1:Y:S01]  /*1520*/  LDCU.128 UR12, c[0x0][0xb10] ;  /* 0x00016200ff0c77ac */ /* 0x000e620008000c00 */
[----:B------:R-:W2:Y:S01]  /*1530*/  LDCU UR6, c[0x0][0x370] ;  /* 0x00006e00ff0677ac */ /* 0x000ea20008000800 */
[----:B------:R-:W3:Y:S01]  /*1540*/  LDCU UR5, c[0x0][0x374] ;  /* 0x00006e80ff0577ac */ /* 0x000ee20008000800 */
[----:B------:R-:W4:Y:S01]  /*1550*/  LDCU UR24, c[0x0][0xb0c] ;  /* 0x00016180ff1877ac */ /* 0x000f220008000800 */
[----:B------:R-:W4:Y:S01]  /*1560*/  LDCU UR4, c[0x0][0xb20] ;  /* 0x00016400ff0477ac */ /* 0x000f220008000800 */
[----:B------:R-:W4:Y:S01]  /*1570*/  LDCU.64 UR8, c[0x0][0xb28] ;  /* 0x00016500ff0877ac */ /* 0x000f220008000a00 */
[----:B-1----:R-:W-:Y:S02]  /*1580*/  UISETP.NE.AND UP0, UPT, UR14, 0x1, UPT ;  /* 0x000000010e00788c */ /* 0x002fe4000bf05270 */
[----:B---3--:R-:W-:Y:S02]  /*1590*/  UIMAD.WIDE.U32 UR10, UR5, UR15, URZ ;  /* 0x0000000f050a72a5 */ /* 0x008fe4000f8e00ff */
[----:B--2---:R-:W-:-:S02]  /*15a0*/  UIMAD.WIDE.U32 UR18, UR6, UR12, URZ ;  /* 0x0000000c061272a5 */ /* 0x004fc4000f8e00ff */
[----:B----4-:R-:W-:Y:S02]  /*15b0*/  UISETP.NE.AND UP1, UPT, UR24, 0x1, UPT ;  /* 0x000000011800788c */ /* 0x010fe4000bf25270 */
[----:B------:R-:W-:Y:S01]  /*15c0*/  UISETP.NE.AND UP2, UPT, UR23, 0x1, UPT ;  /* 0x000000011700788c */ /* 0x000fe2000bf45270 */
[----:B------:R-:W-:Y:S02]  /*15d0*/  UMOV UR10, UR11 ;  /* 0x0000000b000a7c82 */ /* 0x000fe40008000000 */
[----:B------:R-:W-:Y:S01]  /*15e0*/  UMOV UR18, UR19 ;  /* 0x0000001300127c82 */ /* 0x000fe20008000000 */
[----:B------:R-:W-:Y:S02]  /*15f0*/  @UP0 USHF.R.U32.HI UR5, URZ, UR4, UR10 ;  /* 0x00000004ff050299 */ /* 0x000fe4000801160a */
[----:B------:R-:W-:Y:S02]  /*1600*/  UIMAD.WIDE.U32 UR20, UR45, UR15, URZ ;  /* 0x0000000f2d1472a5 */ /* 0x000fe4000f8e00ff */
[----:B------:R-:W-:-:S02]  /*1610*/  UIMAD.WIDE.U32 UR10, UR5, UR8, URZ ;  /* 0x00000008050a72a5 */ /* 0x000fc4000f8e00ff */
[----:B------:R-:W-:Y:S02]  /*1620*/  @UP1 USHF.R.U32.HI UR6, URZ, UR13, UR18 ;  /* 0x0000000dff061299 */ /* 0x000fe40008011612 */
[----:B------:R-:W-:Y:S02]  /*1630*/  UIMAD.WIDE.U32 UR16, UR46, UR12, URZ ;  /* 0x0000000c2e1072a5 */ /* 0x000fe4000f8e00ff */
[----:B------:R-:W-:Y:S01]  /*1640*/  UIMAD.WIDE.U32 UR18, UR6, UR8, URZ ;  /* 0x00000008061272a5 */ /* 0x000fe2000f8e00ff */
[----:B------:R-:W-:Y:S01]  /*1650*/  UMOV UR20, UR21 ;  /* 0x0000001500147c82 */ /* 0x000fe20008000000 */
[----:B------:R-:W-:Y:S01]  /*1660*/  UMOV UR10, UR11 ;  /* 0x0000000b000a7c82 */ /* 0x000fe20008000000 */
[----:B------:R-:W-:Y:S02]  /*1670*/  USHF.R.U32.HI UR20, URZ, UR4, UR20 ;  /* 0x00000004ff147299 */ /* 0x000fe40008011614 */
[----:B------:R-:W-:Y:S02]  /*1680*/  @UP2 USHF.R.U32.HI UR5, URZ, UR9, UR10 ;  /* 0x00000009ff052299 */ /* 0x000fe4000801160a */
[----:B------:R-:W-:Y:S01]  /*1690*/  UMOV UR7, UR19 ;  /* 0x0000001300077c82 */ /* 0x000fe20008000000 */
[----:B------:R-:W-:Y:S01]  /*16a0*/  UMOV UR16, UR17 ;  /* 0x0000001100107c82 */ /* 0x000fe20008000000 */
[----:B------:R-:W-:-:S02]  /*16b0*/  @UP2 USHF.R.U32.HI UR6, URZ, UR9, UR7 ;  /* 0x00000009ff062299 */ /* 0x000fc40008011607 */
[----:B------:R-:W-:Y:S02]  /*16c0*/  USHF.R.U32.HI UR13, URZ, UR13, UR16 ;  /* 0x0000000dff0d7299 */ /* 0x000fe40008011610 */
[----:B------:R-:W-:Y:S02]  /*16d0*/  USEL UR4, UR45, UR20, !UP0 ;  /* 0x000000142d047287 */ /* 0x000fe4000c000000 */
[----:B------:R-:W-:Y:S02]  /*16e0*/  UIMAD UR7, UR5, UR23, URZ ;  /* 0x00000017050772a4 */ /* 0x000fe4000f8e02ff */
[----:B------:R-:W-:Y:S02]  /*16f0*/  USEL UR5, UR46, UR13, !UP1 ;  /* 0x0000000d2e057287 */ /* 0x000fe4000c800000 */
[----:B------:R-:W-:Y:S02]  /*1700*/  UIMAD UR12, UR6, UR23, URZ ;  /* 0x00000017060c72a4 */ /* 0x000fe4000f8e02ff */
[----:B------:R-:W-:-:S02]  /*1710*/  UISETP.GE.AND UP0, UPT, UR4, UR7, UPT ;  /* 0x000000070400728c */ /* 0x000fc4000bf06270 */
[----:B------:R-:W-:Y:S02]  /*1720*/  UIMAD.WIDE.U32 UR10, UR4, UR8, URZ ;  /* 0x00000008040a72a5 */ /* 0x000fe4000f8e00ff */
[----:B------:R-:W-:Y:S02]  /*1730*/  UISETP.GE.OR UP0, UPT, UR5, UR12, UP0 ;  /* 0x0000000c0500728c */ /* 0x000fe40008706670 */
[----:B------:R-:W-:Y:S02]  /*1740*/  UIMAD.WIDE.U32 UR12, UR5, UR8, URZ ;  /* 0x00000008050c72a5 */ /* 0x000fe4000f8e00ff */
[----:B------:R-:W-:Y:S01]  /*1750*/  UIADD3 UR10, UPT, UPT, -UR4, URZ, URZ ;  /* 0x000000ff040a7290 */ /* 0x000fe2000fffe1ff */
[----:B------:R-:W-:Y:S01]  /*1760*/  UMOV UR8, UR11 ;  /* 0x0000000b00087c82 */ /* 0x000fe20008000000 */
[----:B------:R-:W-:Y:S02]  /*1770*/  UIADD3 UR11, UPT, UPT, -UR5, URZ, URZ ;  /* 0x000000ff050b7290 */ /* 0x000fe4000fffe1ff */
[----:B------:R-:W-:-:S03]  /*1780*/  USHF.R.U32.HI UR8, URZ, UR9, UR8 ;  /* 0x00000009ff087299 */ /* 0x000fc60008011608 */
[----:B------:R-:W-:Y:S01]  /*1790*/  @!UP0 UMOV UR7, UR13 ;  /* 0x0000000d00078c82 */ /* 0x000fe20008000000 */
[----:B------:R-:W-:Y:S02]  /*17a0*/  UIMAD UR45, UR14, UR10, UR45 ;  /* 0x0000000a0e2d72a4 */ /* 0x000fe4000f8e022d */
[----:B------:R-:W-:Y:S02]  /*17b0*/  USEL UR8, UR4, UR8, !UP2 ;  /* 0x0000000804087287 */ /* 0x000fe4000d000000 */
[----:B------:R-:W-:Y:S02]  /*17c0*/  @!UP0 USHF.R.U32.HI UR7, URZ, UR9, UR7 ;  /* 0x00000009ff078299 */ /* 0x000fe40008011607 */
[----:B------:R-:W-:Y:S02]  /*17d0*/  UIADD3 UR9, UPT, UPT, -UR8, URZ, URZ ;  /* 0x000000ff08097290 */ /* 0x000fe4000fffe1ff */
[----:B------:R-:W-:Y:S02]  /*17e0*/  @!UP0 USEL UR7, UR5, UR7, !UP2 ;  /* 0x0000000705078287 */ /* 0x000fe4000d000000 */
[----:B------:R-:W-:-:S02]  /*17f0*/  UIMAD UR9, UR23, UR9, UR4 ;  /* 0x00000009170972a4 */ /* 0x000fc4000f8e0204 */
[----:B------:R-:W-:Y:S02]  /*1800*/  @!UP0 UIADD3 UR8, UPT, UPT, UR8, -UR7, URZ ;  /* 0x8000000708088290 */ /* 0x000fe4000fffe0ff */
[----:B------:R-:W-:Y:S02]  /*1810*/  @!UP0 UIMAD UR6, UR9, UR6, UR7 ;  /* 0x00000006090682a4 */ /* 0x000fe4000f8e0207 */
[----:B------:R-:W-:Y:S02]  /*1820*/  @!UP0 UIMAD UR4, UR8, UR23, UR5 ;  /* 0x00000017080482a4 */ /* 0x000fe4000f8e0205 */
[----:B------:R-:W-:Y:S02]  /*1830*/  UIMAD UR46, UR24, UR11, UR46 ;  /* 0x0000000b182e72a4 */ /* 0x000fe4000f8e022e */
[----:B------:R-:W-:Y:S01]  /*1840*/  UIMAD UR45, UR4, UR14, UR45 ;  /* 0x0000000e042d72a4 */ /* 0x000fe2000f8e022d */
[----:B------:R-:W-:Y:S02]  /*1850*/  @!UP0 UMOV UR5, UR6 ;  /* 0x0000000600058c82 */ /* 0x000fe40008000000 */
[----:B------:R-:W-:-:S12]  /*1860*/  UIMAD UR46, UR5, UR24, UR46 ;  /* 0x00000018052e72a4 */ /* 0x000fd8000f8e022e */
.L_x_19:
[----:B------:R-:W-:Y:S02]  /*1870*/  UISETP.NE.AND UP1, UPT, UR25, 0x1, UPT ;  /* 0x000000011900788c */ /* 0x000fe4000bf25270 */
[----:B------:R-:W-:Y:S02]  /*1880*/  UISETP.NE.AND UP0, UPT, UR22, 0x2, UPT ;  /* 0x000000021600788c */ /* 0x000fe4000bf05270 */
[----:B------:R-:W-:-:S05]  /*1890*/  ULOP3.LUT UR28, UR28, 0xc00, URZ, 0xc0, !UPT ;  /* 0x00000c001c1c7892 */ /* 0x000fca000f8ec0ff */
[----:B------:R-:W-:Y:S07]  /*18a0*/  BRA.U UP1, `(.L_x_20) ;  /* 0x0000000101447547 */ /* 0x000fee000b800000 */
[----:B------:R-:W1:Y:S01]  /*18b0*/  LDCU.128 UR8, c[0x0][0xb10] ;  /* 0x00016200ff0877ac */ /* 0x000e620008000c00 */
[----:B------:R-:W2:Y:S01]  /*18c0*/  LDCU UR12, c[0x0][0xb0c] ;  /* 0x00016180ff0c77ac */ /* 0x000ea20008000800 */
[----:B------:R-:W3:Y:S01]  /*18d0*/  LDCU UR13, c[0x0][0xb20] ;  /* 0x00016400ff0d77ac */ /* 0x000ee20008000800 */
[----:B-1----:R-:W-:Y:S02]  /*18e0*/  UIMAD.WIDE.U32 UR6, UR46, UR8, URZ ;  /* 0x000000082e0672a5 */ /* 0x002fe4000f8e00ff */
[----:B------:R-:W-:Y:S02]  /*18f0*/  UIMAD.WIDE.U32 UR4, UR45, UR11, URZ ;  /* 0x0000000b2d0472a5 */ /* 0x000fe4000f8e00ff */
[----:B--2---:R-:W-:Y:S02]  /*1900*/  UISETP.NE.AND UP2, UPT, UR12, 0x1, UPT ;  /* 0x000000010c00788c */ /* 0x004fe4000bf45270 */
[----:B------:R-:W-:Y:S01]  /*1910*/  UISETP.NE.AND UP1, UPT, UR10, 0x1, UPT ;  /* 0x000000010a00788c */ /* 0x000fe2000bf25270 */
[----:B------:R-:W-:-:S02]  /*1920*/  UMOV UR6, UR7 ;  /* 0x0000000700067c82 */ /* 0x000fc40008000000 */
[----:B------:R-:W-:Y:S01]  /*1930*/  UMOV UR4, UR5 ;  /* 0x0000000500047c82 */ /* 0x000fe20008000000 */
[----:B------:R-:W-:Y:S02]  /*1940*/  USHF.R.U32.HI UR6, URZ, UR9, UR6 ;  /* 0x00000009ff067299 */ /* 0x000fe40008011606 */
[----:B---3--:R-:W-:Y:S02]  /*1950*/  USHF.R.U32.HI UR4, URZ, UR13, UR4 ;  /* 0x0000000dff047299 */ /* 0x008fe40008011604 */
[----:B------:R-:W-:Y:S02]  /*1960*/  USEL UR5, UR46, UR6, !UP2 ;  /* 0x000000062e057287 */ /* 0x000fe4000d000000 */
[----:B------:R-:W-:-:S04]  /*1970*/  USEL UR4, UR45, UR4, !UP1 ;  /* 0x000000042d047287 */ /* 0x000fc8000c800000 */
[----:B------:R-:W-:Y:S02]  /*1980*/  UIADD3 UR6, UPT, UPT, UR5, -UR4, URZ ;  /* 0x8000000405067290 */ /* 0x000fe4000fffe0ff */
[----:B------:R-:W-:Y:S02]  /*1990*/  UIADD3 UR4, UPT, UPT, -UR5, UR4, URZ ;  /* 0x0000000405047290 */ /* 0x000fe4000fffe1ff */
[----:B------:R-:W-:Y:S02]  /*19a0*/  UIMAD UR45, UR6, UR10, UR45 ;  /* 0x0000000a062d72a4 */ /* 0x000fe4000f8e022d */
[----:B------:R-:W-:-:S12]  /*19b0*/  UIMAD UR46, UR4, UR12, UR46 ;  /* 0x0000000c042e72a4 */ /* 0x000fd8000f8e022e */
.L_x_20:
[----:B------:R-:W-:Y:S05]  /*19c0*/  BRA.U !UP5, `(.L_x_21) ;  /* 0x000000010d0c7547 */ /* 0x000fea000b800000 */
[----:B------:R-:W-:Y:S01]  /*19d0*/  UCGABAR_WAIT ;  /* 0x0000000000007dc7 */ /* 0x000fe20008000000 */
[----:B------:R-:W-:Y:S01]  /*19e0*/  CCTL.IVALL ;  /* 0x00000000ff00798f */ /* 0x000fe20002000000 */
[----:B------:R-:W-:Y:S05]  /*19f0*/  BRA `(.L_x_22) ;  /* 0x0000000000047947 */ /* 0x000fea0003800000 */
.L_x_21:
[----:B------:R-:W-:Y:S06]  /*1a00*/  BAR.SYNC.DEFER_BLOCKING 0x0 ;  /* 0x0000000000007b1d */ /* 0x000fec0000010000 */
.L_x_22:
[----:B------:R-:W-:Y:S05]  /*1a10*/  BRA.U UP0, `(.L_x_23) ;  /* 0x0000002100e47547 */ /* 0x000fea000b800000 */
[----:B------:R-:W1:Y:S01]  /*1a20*/  LDCU UR6, c[0x0][0x38c] ;  /* 0x00007180ff0677ac */ /* 0x000e620008000800 */
[----:B------:R-:W-:Y:S01]  /*1a30*/  PLOP3.LUT P1, PT, PT, PT, UP3, 0x80, 0x8 ;  /* 0x000000000008781c */ /* 0x000fe20003f2f038 */
[----:B------:R-:W-:Y:S01]  /*1a40*/  IMAD.MOV.U32 R12, RZ, RZ, 0x1 ;  /* 0x00000001ff0c7424 */ /* 0x000fe200078e00ff */
[----:B------:R-:W-:Y:S01]  /*1a50*/  ISETP.EQ.OR P2, PT, R0, RZ, P3 ;  /* 0x000000ff0000720c */ /* 0x000fe20001f42670 */
[----:B------:R-:W-:Y:S01]  /*1a60*/  UMOV UR7, 0x400 ;  /* 0x0000040000077882 */ /* 0x000fe20000000000 */
[----:B------:R-:W-:Y:S01]  /*1a70*/  UISETP.NE.AND UP1, UPT, UR22, URZ, UPT ;  /* 0x000000ff1600728c */ /* 0x000fe2000bf25270 */
[----:B------:R-:W-:Y:S01]  /*1a80*/  PLOP3.LUT P1, PT, P1, PT, PT, 0x8, 0x80 ;  /* 0x000000000080781c */ /* 0x000fe20000f2e170 */
[----:B------:R-:W-:Y:S01]  /*1a90*/  ULEA UR7, UR61, UR7, 0x18 ;  /* 0x000000073d077291 */ /* 0x000fe2000f8ec0ff */
[----:B------:R-:W-:Y:S01]  /*1aa0*/  CS2R R10, SRZ ;  /* 0x00000000000a7805 */ /* 0x000fe2000001ff00 */
[----:B------:R-:W-:Y:S01]  /*1ab0*/  IMAD.MOV.U32 R9, RZ, RZ, RZ ;  /* 0x000000ffff097224 */ /* 0x000fe200078e00ff */
[----:B------:R-:W2:Y:S01]  /*1ac0*/  LDCU UR41, c[0x0][0x370] ;  /* 0x00006e00ff2977ac */ /* 0x000ea20008000800 */
[----:B------:R-:W-:Y:S01]  /*1ad0*/  IMAD.MOV.U32 R8, RZ, RZ, 0x1 ;  /* 0x00000001ff087424 */ /* 0x000fe200078e00ff */
[----:B------:R-:W3:Y:S01]  /*1ae0*/  LDCU.64 UR26, c[0x0][0x348] ;  /* 0x00006900ff1a77ac */ /* 0x000ee20008000a00 */
[----:B-1----:R-:W-:-:S02]  /*1af0*/  UIADD3 UR5, UPT, UPT, UR6, 0x1f, URZ ;  /* 0x0000001f06057890 */ /* 0x002fc4000fffe0ff */
[----:B------:R-:W-:Y:S02]  /*1b00*/  USHF.R.U32.HI UR47, URZ, 0x5, UR28 ;  /* 0x00000005ff2f7899 */ /* 0x000fe4000801161c */
[----:B------:R-:W-:Y:S02]  /*1b10*/  USHF.R.S32.HI UR4, URZ, 0x1f, UR5 ;  /* 0x0000001fff047899 */ /* 0x000fe40008011405 */
[----:B------:R-:W-:Y:S02]  /*1b20*/  UIADD3 UR48, UPT, UPT, UR6, 0x3e, URZ ;  /* 0x0000003e06307890 */ /* 0x000fe4000fffe0ff */
[----:B------:R-:W-:Y:S01]  /*1b30*/  ULEA.HI UR4, UR4, UR5, URZ, 0x5 ;  /* 0x0000000504047291 */ /* 0x000fe2000f8f28ff */
[----:B------:R-:W1:Y:S03]  /*1b40*/  LDCU UR39, c[0x0][0x374] ;  /* 0x00006e80ff2777ac */ /* 0x000e660008000800 */
[----:B------:R-:W-:-:S02]  /*1b50*/  USHF.R.S32.HI UR43, URZ, 0x5, UR4 ;  /* 0x00000005ff2b7899 */ /* 0x000fc40008011404 */
[----:B------:R-:W-:Y:S02]  /*1b60*/  UIADD3 UR4, UPT, UPT, UR6, -0x1, URZ ;  /* 0xffffffff06047890 */ /* 0x000fe4000fffe0ff */
[----:B------:R-:W-:Y:S02]  /*1b70*/  UISETP.LT.U32.AND UP0, UPT, UR43, 0x22, UPT ;  /* 0x000000222b00788c */ /* 0x000fe4000bf01070 */
[----:B------:R-:W-:Y:S02]  /*1b80*/  UISETP.GE.U32.AND UP2, UPT, UR4, -0x3f, UPT ;  /* 0xffffffc10400788c */ /* 0x000fe4000bf46070 */
[----:B------:R-:W-:Y:S02]  /*1b90*/  USEL UR42, UR43, 0x22, UP0 ;  /* 0x000000222b2a7887 */ /* 0x000fe40008000000 */
[----:B------:R-:W-:Y:S02]  /*1ba0*/  USEL UR24, UR34, 0x2, UP1 ;  /* 0x0000000222187887 */ /* 0x000fe40008800000 */
[----:B------:R-:W-:-:S02]  /*1bb0*/  UIADD3 UR21, UPT, UPT, UR42, -0x1, URZ ;  /* 0xffffffff2a157890 */ /* 0x000fc4000fffe0ff */
[----:B------:R-:W-:Y:S02]  /*1bc0*/  UIADD3 UR29, UPT, UPT, UR7, 0x4600, UR28 ;  /* 0x00004600071d7890 */ /* 0x000fe4000fffe01c */
[----:B------:R-:W-:Y:S02]  /*1bd0*/  UIADD3 UR44, UPT, UPT, UR43, -UR42, URZ ;  /* 0x8000002a2b2c7290 */ /* 0x000fe4000fffe0ff */
[----:B------:R-:W-:Y:S01]  /*1be0*/  @UP2 UIADD3 UR21, UPT, UPT, UR42, URZ, URZ ;  /* 0x000000ff2a152290 */ /* 0x000fe2000fffe0ff */
[----:B------:R-:W-:-:S03]  /*1bf0*/  UMOV UR5, URZ ;  /* 0x000000ff00057c82 */ /* 0x000fc60008000000 */
[----:B-123--:R-:W-:-:S12]  /*1c00*/  UIADD3 UR21, UPT, UPT, UR21, 0x1, URZ ;  /* 0x0000000115157890 */ /* 0x00efd8000fffe0ff */
.L_x_43:
[----:B------:R-:W-:-:S09]  /*1c10*/  UISETP.NE.AND UP0, UPT, UR61, URZ, UPT ;  /* 0x000000ff3d00728c */ /* 0x000fd2000bf05270 */
[----:B------:R-:W-:Y:S05]  /*1c20*/  BRA.U UP0, `(.L_x_24) ;  /* 0x0000000100287547 */ /* 0x000fea000b800000 */
[----:B------:R-:W-:Y:S02]  /*1c30*/  LEA R0, R9, UR7, 0x3 ;  /* 0x0000000709007c11 */ /* 0x000fe4000f8e18ff */
[----:B------:R-:W-:-:S04]  /*1c40*/  SHF.L.U32 R2, R8, 0x1f, RZ ;  /* 0x0000001f08027819 */ /* 0x000fc800000006ff */
[----:B------:R-:W1:Y:S02]  /*1c50*/  SYNCS.PHASECHK.TRANS64.TRYWAIT P0, [R0+URZ+0x2b0], R2 ;  /* 0x0002b002000075a7 */ /* 0x000e6400080011ff */
[----:B-1----:R-:W-:Y:S05]  /*1c60*/  @!P0 BRA `(.L_x_25) ;  /* 0x0000006400b08947 */ /* 0x002fea0003800000 */
.L_x_133:
[----:B------:R-:W-:Y:S01]  /*1c70*/  VIADD R9, R9, 0x1 ;  /* 0x0000000109097836 */ /* 0x000fe20000000000 */
[----:B------:R1:W-:Y:S04]  /*1c80*/  SYNCS.ARRIVE.TRANS64.A1T0 RZ, [R0+URZ+0x2a0], RZ ;  /* 0x0002a0ff00ff79a7 */ /* 0x0003e800081000ff */
[----:B------:R-:W-:-:S04]  /*1c90*/  ISETP.NE.AND P0, PT, R9, 0x2, PT ;  /* 0x000000020900780c */ /* 0x000fc80003f05270 */
[----:B------:R-:W-:Y:S02]  /*1ca0*/  SEL R9, R9, RZ, P0 ;  /* 0x000000ff09097207 */ /* 0x000fe40000000000 */
[----:B-1----:R-:W-:-:S04]  /*1cb0*/  SEL R0, RZ, 0x1, P0 ;  /* 0x00000001ff007807 */ /* 0x002fc80000000000 */
[----:B------:R-:W-:-:S07]  /*1cc0*/  LOP3.LUT R8, R8, R0, RZ, 0x3c, !PT ;  /* 0x0000000008087212 */ /* 0x000fce00078e3cff */
.L_x_24:
[----:B------:R-:W-:Y:S01]  /*1cd0*/  ULEA UR4, UR5, UR7, 0x3 ;  /* 0x0000000705047291 */ /* 0x000fe2000f8e18ff */
[----:B------:R-:W-:Y:S01]  /*1ce0*/  SHF.L.U32 R0, R12, 0x1f, RZ ;  /* 0x0000001f0c007819 */ /* 0x000fe200000006ff */
[----:B------:R-:W-:Y:S02]  /*1cf0*/  UISETP.GE.U32.AND UP0, UPT, UR48, 0x3f, UPT ;  /* 0x0000003f3000788c */ /* 0x000fe4000bf06070 */
[----:B------:R-:W-:Y:S02]  /*1d00*/  USHF.L.U32 UR11, UR45, 0x6, URZ ;  /* 0x000000062d0b7899 */ /* 0x000fe400080006ff */
[----:B------:R-:W-:Y:S01]  /*1d10*/  ULEA UR35, UR46, UR47, 0x7 ;  /* 0x0000002f2e237291 */ /* 0x000fe2000f8e38ff */
[----:B------:R-:W-:Y:S02]  /*1d20*/  UMOV UR13, URZ ;  /* 0x000000ff000d7c82 */ /* 0x000fe40008000000 */
[----:B------:R1:W2:Y:S02]  /*1d30*/  SYNCS.PHASECHK.TRANS64.TRYWAIT P0, [UR4+0x110], R0 ;  /* 0x00011000ff0075a7 */ /* 0x0002a40008001104 */
[----:B------:R-:W-:Y:S07]  /*1d40*/  BRA.U !UP0, `(.L_x_26) ;  /* 0x0000000108bc7547 */ /* 0x000fee000b800000 */
[----:B------:R-:W-:Y:S01]  /*1d50*/  UMOV UR6, URZ ;  /* 0x000000ff00067c82 */ /* 0x000fe20008000000 */
[----:B------:R-:W-:-:S05]  /*1d60*/  UMOV UR4, UR5 ;  /* 0x0000000500047c82 */ /* 0x000fca0008000000 */
.L_x_32:
[----:B------:R-:W-:Y:S01]  /*1d70*/  ULEA UR33, UR4, UR7, 0x3 ;  /* 0x0000000704217291 */ /* 0x000fe2000f8e18ff */
[----:B--2---:R-:W-:Y:S01]  /*1d80*/  @!P3 MOV R2, 0x1800 ;  /* 0x000018000002b802 */ /* 0x004fe20000000f00 */
[----:B--2-4-:R-:W-:Y:S10]  /*1d90*/  @P0 BRA `(.L_x_27) ;  /* 0x00000000000c0947 */ /* 0x014ff40003800000 */
[----:B------:R-:W-:-:S04]  /*1da0*/  SHF.L.U32 R3, R12, 0x1f, RZ ;  /* 0x0000001f0c037819 */ /* 0x000fc800000006ff */
[----:B------:R-:W2:Y:S02]  /*1db0*/  SYNCS.PHASECHK.TRANS64.TRYWAIT P0, [UR33+0x110], R3 ;  /* 0x00011003ff0075a7 */ /* 0x000ea40008001121 */
[----:B--2---:R-:W-:Y:S05]  /*1dc0*/  @!P0 BRA `(.L_x_28) ;  /* 0x00000064006c8947 */ /* 0x004fea0003800000 */
.L_x_27:
[----:B------:R2:W-:Y:S01]  /*1dd0*/  @!P3 SYNCS.ARRIVE.TRANS64 RZ, [UR33], R2 ;  /* 0x00000002ffffb9a7 */ /* 0x0005e20008000021 */
[----:B------:R-:W-:-:S04]  /*1de0*/  ULOP3.LUT UR5, UR24, 0x2, URZ, 0xfc, !UPT ;  /* 0x0000000218057892 */ /* 0x000fc8000f8efcff */
[----:B------:R-:W-:-:S09]  /*1df0*/  UISETP.NE.AND UP0, UPT, UR5, 0x2, UPT ;  /* 0x000000020500788c */ /* 0x000fd2000bf05270 */
[----:B------:R-:W-:Y:S05]  /*1e00*/  BRA.U UP0, `(.L_x_29) ;  /* 0x0000000100047547 */ /* 0x000fea000b800000 */
[----:B------:R-:W-:Y:S05]  /*1e10*/  BPT.TRAP 0x1 ;  /* 0x000000040000795c */ /* 0x000fea0000300000 */
.L_x_29:
[----:B------:R-:W-:Y:S04]  /*1e20*/  BSSY.RECONVERGENT B0, `(.L_x_30) ;  /* 0x0000003000007945 */ /* 0x000fe80003800200 */
[----:B------:R-:W-:Y:S05]  /*1e30*/  @P2 BRA `(.L_x_31) ;  /* 0x0000000000042947 */ /* 0x000fea0003800000 */
[----:B------:R-:W-:Y:S05]  /*1e40*/  BPT.TRAP 0x1 ;  /* 0x000000040000795c */ /* 0x000fea0000300000 */
.L_x_31:
[----:B------:R-:W-:Y:S05]  /*1e50*/  BSYNC.RECONVERGENT B0 ;  /* 0x0000000000007941 */ /* 0x000fea0003800200 */
.L_x_30:
[----:B------:R-:W-:Y:S02]  /*1e60*/  UIADD3 UR5, UPT, UPT, UR4, 0x1, URZ ;  /* 0x0000000104057890 */ /* 0x000fe4000fffe0ff */
[----:B------:R-:W-:Y:S02]  /*1e70*/  ULEA UR32, UR4, UR28, 0xc ;  /* 0x0000001c04207291 */ /* 0x000fe4000f8e60ff */
[----:B------:R-:W-:Y:S02]  /*1e80*/  UISETP.NE.AND UP0, UPT, UR5, 0x22, UPT ;  /* 0x000000220500788c */ /* 0x000fe4000bf05270 */
[----:B------:R-:W-:Y:S02]  /*1e90*/  UIADD3 UR16, UP1, UPT, UR26, 0x80, URZ ;  /* 0x000000801a107890 */ /* 0x000fe4000ff3e0ff */
[----:B------:R-:W-:Y:S02]  /*1ea0*/  USEL UR9, URZ, 0x1, UP0 ;  /* 0x00000001ff097887 */ /* 0x000fe40008000000 */
[----:B------:R-:W-:-:S02]  /*1eb0*/  USEL UR5, UR5, URZ, UP0 ;  /* 0x000000ff05057287 */ /* 0x000fc40008000000 */
[----:B------:R-:W-:Y:S02]  /*1ec0*/  UIADD3 UR14, UP0, UPT, UR26, 0x180, URZ ;  /* 0x000001801a0e7890 */ /* 0x000fe4000ff1e0ff */
[----:B------:R-:W-:Y:S01]  /*1ed0*/  ULEA UR8, UR5, UR7, 0x3 ;  /* 0x0000000705087291 */ /* 0x000fe2000f8e18ff */
[----:B------:R-:W-:Y:S01]  /*1ee0*/  LOP3.LUT R12, R12, UR9, RZ, 0x3c, !PT ;  /* 0x000000090c0c7c12 */ /* 0x000fe2000f8e3cff */
[----:B------:R-:W-:Y:S02]  /*1ef0*/  USHF.L.U32 UR34, UR6, 0x5, URZ ;  /* 0x0000000506227899 */ /* 0x000fe400080006ff */
[----:B------:R-:W-:Y:S01]  /*1f00*/  UIADD3.X UR17, UPT, UPT, URZ, UR27, URZ, UP1, !UPT ;  /* 0x0000001bff117290 */ /* 0x000fe20008ffe4ff */
[----:B-1----:R-:W-:Y:S01]  /*1f10*/  SHF.L.U32 R0, R12, 0x1f, RZ ;  /* 0x0000001f0c007819 */ /* 0x002fe200000006ff */
[----:B------:R-:W-:Y:S02]  /*1f20*/  UIADD3 UR32, UPT, UPT, UR7, 0x4600, UR32 ;  /* 0x0000460007207890 */ /* 0x000fe4000fffe020 */
[----:B------:R-:W-:Y:S01]  /*1f30*/  UIADD3.X UR15, UPT, UPT, URZ, UR27, URZ, UP0, !UPT ;  /* 0x0000001bff0f7290 */ /* 0x000fe200087fe4ff */
[----:B------:R3:W4:Y:S01]  /*1f40*/  SYNCS.PHASECHK.TRANS64.TRYWAIT P0, [UR8+0x110], R0 ;  /* 0x00011000ff0075a7 */ /* 0x0007220008001108 */
[----:B------:R-:W-:Y:S01]  /*1f50*/  ULEA UR8, UR4, UR7, 0xb ;  /* 0x0000000704087291 */ /* 0x000fe2000f8e58ff */
[----:B------:R-:W-:Y:S01]  /*1f60*/  UMOV UR13, 0xf0000 ;  /* 0x000f0000000d7882 */ /* 0x000fe20000000000 */
[----:B------:R-:W-:-:S02]  /*1f70*/  UMOV UR18, 0x0 ;  /* 0x0000000000127882 */ /* 0x000fc40000000000 */
[----:B------:R-:W-:Y:S01]  /*1f80*/  UIADD3 UR8, UPT, UPT, UR8, 0x26600, URZ ;  /* 0x0002660008087890 */ /* 0x000fe2000fffe0ff */
[----:B------:R-:W-:Y:S01]  /*1f90*/  UMOV UR19, 0x10000000 ;  /* 0x1000000000137882 */ /* 0x000fe20000000000 */
[----:B------:R-:W-:Y:S01]  /*1fa0*/  UMOV UR12, UR36 ;  /* 0x00000024000c7c82 */ /* 0x000fe20008000000 */
[----:B------:R-:W-:Y:S01]  /*1fb0*/  UMOV UR9, UR33 ;  /* 0x0000002100097c82 */ /* 0x000fe20008000000 */
[----:B------:R-:W-:Y:S01]  /*1fc0*/  UMOV UR10, UR34 ;  /* 0x00000022000a7c82 */ /* 0x000fe20008000000 */
[----:B------:R1:W-:Y:S01]  /*1fd0*/  UTMALDG.3D.MULTICAST [UR32], [UR16], UR13, desc[UR18] ;  /* 0x00001220100073b4 */ /* 0x0003e2000801180d */
[----:B------:R-:W-:Y:S01]  /*1fe0*/  UIADD3 UR6, UPT, UPT, UR6, 0x1, URZ ;  /* 0x0000000106067890 */ /* 0x000fe2000fffe0ff */
[----:B------:R-:W-:-:S03]  /*1ff0*/  UMOV UR4, UR5 ;  /* 0x0000000500047c82 */ /* 0x000fc60008000000 */
[----:B------:R-:W-:Y:S01]  /*2000*/  UISETP.NE.AND UP0, UPT, UR6, UR21, UPT ;  /* 0x000000150600728c */ /* 0x000fe2000bf05270 */
[----:B------:R3:W-:Y:S01]  /*2010*/  UTMALDG.3D [UR8], [UR14], desc[UR18] ;  /* 0x000012080e0075b4 */ /* 0x0007e20008011000 */
[----:B-1----:R-:W-:-:S07]  /*2020*/  UMOV UR13, UR21 ;  /* 0x00000015000d7c82 */ /* 0x002fce0008000000 */
[----:B---3--:R-:W-:Y:S05]  /*2030*/  BRA.U UP0, `(.L_x_32) ;  /* 0xfffffffd004c7547 */ /* 0x008fea000b83ffff */
.L_x_26:
[----:B------:R-:W-:Y:S01]  /*2040*/  ULEA UR4, UR5, UR7, 0x3 ;  /* 0x0000000705047291 */ /* 0x000fe2000f8e18ff */
[----:B-1----:R-:W-:Y:S01]  /*2050*/  SHF.L.U32 R0, R12, 0x1f, RZ ;  /* 0x0000001f0c007819 */ /* 0x002fe200000006ff */
[----:B------:R-:W-:Y:S01]  /*2060*/  @!P1 SYNCS.ARRIVE.TRANS64.A1T0 RZ, [UR7+0x238], RZ ;  /* 0x000238ffffff99a7 */ /* 0x000fe20008100007 */
[----:B------:R-:W-:-:S06]  /*2070*/  UISETP.GT.AND UP0, UPT, UR43, UR42, UPT ;  /* 0x0000002a2b00728c */ /* 0x000fcc000bf04270 */
[----:B--2-4-:R1:W2:Y:S03]  /*2080*/  SYNCS.PHASECHK.TRANS64.TRYWAIT P0, [UR4+0x110], R0 ;  /* 0x00011000ff0075a7 */ /* 0x0142a60008001104 */
[----:B------:R-:W-:Y:S05]  /*2090*/  BRA.U !UP0, `(.L_x_33) ;  /* 0x0000000108bc7547 */ /* 0x000fea000b800000 */
[----:B------:R-:W-:Y:S01]  /*20a0*/  UIADD3 UR25, UPT, UPT, UR44, UR13, URZ ;  /* 0x0000000d2c197290 */ /* 0x000fe2000fffe0ff */
[----:B------:R-:W-:-:S11]  /*20b0*/  UMOV UR4, UR5 ;  /* 0x0000000500047c82 */ /* 0x000fd60008000000 */
.L_x_39:
[----:B------:R-:W-:Y:S01]  /*20c0*/  ULEA UR17, UR4, UR7, 0x3 ;  /* 0x0000000704117291 */ /* 0x000fe2000f8e18ff */
[----:B--2---:R-:W-:Y:S01]  /*20d0*/  @!P3 MOV R2, 0x1800 ;  /* 0x000018000002b802 */ /* 0x004fe20000000f00 */
[----:B--2-4-:R-:W-:Y:S10]  /*20e0*/  @P0 BRA `(.L_x_34) ;  /* 0x00000000000c0947 */ /* 0x014ff40003800000 */
[----:B------:R-:W-:-:S04]  /*20f0*/  SHF.L.U32 R3, R12, 0x1f, RZ ;  /* 0x0000001f0c037819 */ /* 0x000fc800000006ff */
[----:B------:R-:W2:Y:S02]  /*2100*/  SYNCS.PHASECHK.TRANS64.TRYWAIT P0, [UR17+0x110], R3 ;  /* 0x00011003ff0075a7 */ /* 0x000ea40008001111 */
[----:B--2---:R-:W-:Y:S05]  /*2110*/  @!P0 BRA `(.L_x_35) ;  /* 0x0000006000b08947 */ /* 0x004fea0003800000 */
.L_x_34:
[----:B------:R2:W-:Y:S01]  /*2120*/  @!P3 SYNCS.ARRIVE.TRANS64 RZ, [UR17], R2 ;  /* 0x00000002ffffb9a7 */ /* 0x0005e20008000011 */
[----:B------:R-:W-:-:S04]  /*2130*/  ULOP3.LUT UR5, UR24, 0x2, URZ, 0xfc, !UPT ;  /* 0x0000000218057892 */ /* 0x000fc8000f8efcff */
[----:B------:R-:W-:-:S09]  /*2140*/  UISETP.NE.AND UP0, UPT, UR5, 0x2, UPT ;  /* 0x000000020500788c */ /* 0x000fd2000bf05270 */
[----:B------:R-:W-:Y:S05]  /*2150*/  BRA.U UP0, `(.L_x_36) ;  /* 0x0000000100047547 */ /* 0x000fea000b800000 */
[----:B------:R-:W-:Y:S05]  /*2160*/  BPT.TRAP 0x1 ;  /* 0x000000040000795c */ /* 0x000fea0000300000 */
.L_x_36:
[----:B------:R-:W-:Y:S04]  /*2170*/  BSSY.RECONVERGENT B0, `(.L_x_37) ;  /* 0x0000003000007945 */ /* 0x000fe80003800200 */
[----:B------:R-:W-:Y:S05]  /*2180*/  @P2 BRA `(.L_x_38) ;  /* 0x0000000000042947 */ /* 0x000fea0003800000 */
[----:B------:R-:W-:Y:S05]  /*2190*/  BPT.TRAP 0x1 ;  /* 0x000000040000795c */ /* 0x000fea0000300000 */
.L_x_38:
[----:B------:R-:W-:Y:S05]  /*21a0*/  BSYNC.RECONVERGENT B0 ;  /* 0x0000000000007941 */ /* 0x000fea0003800200 */
.L_x_37:
[----:B------:R-:W-:Y:S02]  /*21b0*/  UIADD3 UR5, UPT, UPT, UR4, 0x1, URZ ;  /* 0x0000000104057890 */ /* 0x000fe4000fffe0ff */
[----:B------:R-:W-:Y:S02]  /*21c0*/  UIADD3 UR14, UP1, UPT, UR26, 0x80, URZ ;  /* 0x000000801a0e7890 */ /* 0x000fe4000ff3e0ff */
[----:B------:R-:W-:Y:S02]  /*21d0*/  UISETP.NE.AND UP0, UPT, UR5, 0x22, UPT ;  /* 0x000000220500788c */ /* 0x000fe4000bf05270 */
[----:B------:R-:W-:Y:S02]  /*21e0*/  USHF.L.U32 UR18, UR13, 0x5, URZ ;  /* 0x000000050d127899 */ /* 0x000fe400080006ff */
[----:B------:R-:W-:Y:S02]  /*21f0*/  USEL UR8, URZ, 0x1, UP0 ;  /* 0x00000001ff087887 */ /* 0x000fe40008000000 */
[----:B------:R-:W-:-:S02]  /*2200*/  USEL UR5, UR5, URZ, UP0 ;  /* 0x000000ff05057287 */ /* 0x000fc40008000000 */
[----:B------:R-:W-:Y:S02]  /*2210*/  UIADD3 UR22, UP0, UPT, UR26, 0x180, URZ ;  /* 0x000001801a167890 */ /* 0x000fe4000ff1e0ff */
[----:B------:R-:W-:Y:S01]  /*2220*/  LOP3.LUT R12, R12, UR8, RZ, 0x3c, !PT ;  /* 0x000000080c0c7c12 */ /* 0x000fe2000f8e3cff */
[----:B------:R-:W-:Y:S02]  /*2230*/  ULEA UR6, UR5, UR7, 0x3 ;  /* 0x0000000705067291 */ /* 0x000fe4000f8e18ff */
[----:B------:R-:W-:Y:S01]  /*2240*/  ULEA UR8, UR4, UR7, 0xb ;  /* 0x0000000704087291 */ /* 0x000fe2000f8e58ff */
[----:B-1----:R-:W-:Y:S01]  /*2250*/  SHF.L.U32 R0, R12, 0x1f, RZ ;  /* 0x0000001f0c007819 */ /* 0x002fe200000006ff */
[----:B------:R-:W-:Y:S02]  /*2260*/  ULEA UR16, UR4, UR29, 0xc ;  /* 0x0000001d04107291 */ /* 0x000fe4000f8e60ff */
[----:B------:R-:W-:Y:S02]  /*2270*/  UIADD3.X UR15, UPT, UPT, URZ, UR27, URZ, UP1, !UPT ;  /* 0x0000001bff0f7290 */ /* 0x000fe40008ffe4ff */
[----:B------:R-:W-:Y:S01]  /*2280*/  UIADD3 UR8, UPT, UPT, UR8, 0x26600, URZ ;  /* 0x0002660008087890 */ /* 0x000fe2000fffe0ff */
[----:B------:R3:W4:Y:S01]  /*2290*/  SYNCS.PHASECHK.TRANS64.TRYWAIT P0, [UR6+0x110], R0 ;  /* 0x00011000ff0075a7 */ /* 0x0007220008001106 */
[----:B------:R-:W-:Y:S01]  /*22a0*/  UIADD3.X UR23, UPT, UPT, URZ, UR27, URZ, UP0, !UPT ;  /* 0x0000001bff177290 */ /* 0x000fe200087fe4ff */
[----:B------:R-:W-:Y:S01]  /*22b0*/  UMOV UR6, 0xf0000 ;  /* 0x000f000000067882 */ /* 0x000fe20000000000 */
[----:B------:R-:W-:Y:S01]  /*22c0*/  UMOV UR30, 0x0 ;  /* 0x00000000001e7882 */ /* 0x000fe20000000000 */
[----:B------:R-:W-:Y:S01]  /*22d0*/  UMOV UR31, 0x10000000 ;  /* 0x10000000001f7882 */ /* 0x000fe20000000000 */
[----:B------:R-:W-:Y:S01]  /*22e0*/  UMOV UR19, UR35 ;  /* 0x0000002300137c82 */ /* 0x000fe20008000000 */
[----:B------:R-:W-:Y:S01]  /*22f0*/  UMOV UR20, UR36 ;  /* 0x0000002400147c82 */ /* 0x000fe20008000000 */
[----:B------:R-:W-:Y:S01]  /*2300*/  UMOV UR12, UR36 ;  /* 0x00000024000c7c82 */ /* 0x000fe20008000000 */
[----:B------:R-:W-:Y:S01]  /*2310*/  UMOV UR9, UR17 ;  /* 0x0000001100097c82 */ /* 0x000fe20008000000 */
[----:B------:R-:W-:Y:S01]  /*2320*/  UMOV UR10, UR18 ;  /* 0x00000012000a7c82 */ /* 0x000fe20008000000 */
[----:B------:R3:W-:Y:S01]  /*2330*/  UTMALDG.3D.MULTICAST [UR16], [UR14], UR6, desc[UR30] ;  /* 0x00001e100e0073b4 */ /* 0x0007e20008011806 */
[----:B------:R-:W-:Y:S01]  /*2340*/  UIADD3 UR13, UPT, UPT, UR13, 0x1, URZ ;  /* 0x000000010d0d7890 */ /* 0x000fe2000fffe0ff */
[----:B------:R-:W-:-:S03]  /*2350*/  UMOV UR4, UR5 ;  /* 0x0000000500047c82 */ /* 0x000fc60008000000 */
[----:B------:R-:W-:Y:S01]  /*2360*/  UISETP.NE.AND UP0, UPT, UR13, UR25, UPT ;  /* 0x000000190d00728c */ /* 0x000fe2000bf05270 */
[----:B------:R3:W-:Y:S08]  /*2370*/  UTMALDG.3D [UR8], [UR22], desc[UR30] ;  /* 0x00001e08160075b4 */ /* 0x0007f00008011000 */
[----:B---3--:R-:W-:Y:S05]  /*2380*/  BRA.U UP0, `(.L_x_39) ;  /* 0xfffffffd004c7547 */ /* 0x008fea000b83ffff */
.L_x_33:
[C---:B------:R-:W-:Y:S01]  /*2390*/  LEA R3, R11.reuse, UR7, 0x3 ;  /* 0x000000070b037c11 */ /* 0x040fe2000f8e18ff */
[----:B------:R-:W-:Y:S01]  /*23a0*/  NOP ;  /* 0x0000000000007918 */ /* 0x000fe20000000000 */
[----:B-1----:R-:W-:Y:S02]  /*23b0*/  SHF.L.U32 R0, R10, 0x1f, RZ ;  /* 0x0000001f0a007819 */ /* 0x002fe400000006ff */
[----:B------:R-:W-:Y:S02]  /*23c0*/  LEA R4, R11, UR7, 0x4 ;  /* 0x000000070b047c11 */ /* 0x000fe4000f8e20ff */
[----:B--2-4-:R-:W1:Y:S02]  /*23d0*/  SYNCS.PHASECHK.TRANS64.TRYWAIT P0, [R3+URZ+0x240], R0 ;  /* 0x00024000030075a7 */ /* 0x014e6400080011ff */
[----:B-1----:R-:W-:Y:S05]  /*23e0*/  @!P0 BRA `(.L_x_40) ;  /* 0x0000006000148947 */ /* 0x002fea0003800000 */
.L_x_136:
[----:B------:R-:W2:Y:S01]  /*23f0*/  LDS.128 R4, [R4+0x2d0] ;  /* 0x0002d00004047984 */ /* 0x000ea20000000c00 */
[----:B------:R-:W-:Y:S01]  /*2400*/  UISETP.GE.AND UP0, UPT, UR40, 0x1, UPT ;  /* 0x000000012800788c */ /* 0x000fe2000bf06270 */
[----:B------:R-:W-:Y:S01]  /*2410*/  @!PT LDS RZ, [RZ] ;  /* 0x00000000fffff984 */ /* 0x000fe20000000800 */
[----:B------:R-:W-:Y:S01]  /*2420*/  @!PT LDS RZ, [RZ] ;  /* 0x00000000fffff984 */ /* 0x000fe20000000800 */
[----:B------:R-:W-:Y:S01]  /*2430*/  @!PT LDS RZ, [RZ] ;  /* 0x00000000fffff984 */ /* 0x000fe20000000800 */
[----:B------:R-:W-:Y:S01]  /*2440*/  @!PT LDS RZ, [RZ] ;  /* 0x00000000fffff984 */ /* 0x000fe20000000800 */
[----:B------:R3:W-:Y:S06]  /*2450*/  MEMBAR.ALL.CTA ;  /* 0x0000000000007992 */ /* 0x0007ec0000008000 */
[----:B---3--:R-:W3:Y:S01]  /*2460*/  FENCE.VIEW.ASYNC.S ;  /* 0x00000000000073c6 */ /* 0x008ee20000000000 */
[----:B--2---:R-:W-:-:S13]  /*2470*/  LOP3.LUT P0, RZ, R6, 0x1, RZ, 0xc0, !PT ;  /* 0x0000000106ff7812 */ /* 0x004fda000780c0ff */
[----:B---3--:R-:W-:Y:S01]  /*2480*/  VOTEU.ANY UP1, P0 ;  /* 0x0000000000ff7886 */ /* 0x008fe20000020100 */
[----:B------:R-:W-:-:S13]  /*2490*/  PLOP3.LUT P0, PT, PT, PT, UP1, 0x80, 0x8 ;  /* 0x000000000008781c */ /* 0x000fda0003f0f018 */
[----:B-1----:R-:W-:Y:S02]  /*24a0*/  @P0 LOP3.LUT R0, R5, 0xffff, RZ, 0xc0, !PT ;  /* 0x0000ffff05000812 */ /* 0x002fe400078ec0ff */
[----:B------:R-:W-:Y:S02]  /*24b0*/  @P0 MOV R2, R4 ;  /* 0x0000000400020202 */ /* 0x000fe40000000f00 */
[----:B------:R-:W-:Y:S01]  /*24c0*/  @P0 R2UR UR6, R0 ;  /* 0x00000000000602ca */ /* 0x000fe200000e0000 */
[----:B------:R-:W-:Y:S01]  /*24d0*/  VIADD R0, R3, 0x250 ;  /* 0x0000025003007836 */ /* 0x000fe20000000000 */
[----:B------:R-:W-:Y:S02]  /*24e0*/  @P0 SHF.R.U32.HI R4, RZ, 0x10, R5 ;  /* 0x00000010ff040819 */ /* 0x000fe40000011605 */
[----:B------:R-:W-:Y:S02]  /*24f0*/  @P0 R2UR UR8, R2 ;  /* 0x00000000020802ca */ /* 0x000fe400000e0000 */
[----:B------:R-:W-:-:S02]  /*2500*/  PRMT R0, RZ, 0x654, R0 ;  /* 0x00000654ff007816 */ /* 0x000fc40000000000 */
[----:B------:R-:W-:Y:S02]  /*2510*/  @P0 R2UR UR4, R4 ;  /* 0x00000000040402ca */ /* 0x000fe400000e0000 */
[----:B------:R1:W-:Y:S03]  /*2520*/  SYNCS.ARRIVE.TRANS64.RED.A1T0 RZ, [R0+URZ], RZ ;  /* 0x000000ff00ff79a7 */ /* 0x0003e600081004ff */
[----:B------:R-:W-:-:S04]  /*2530*/  @UP1 UMOV UR37, UR6 ;  /* 0x0000000600251c82 */ /* 0x000fc80008000000 */
[----:B------:R-:W-:-:S04]  /*2540*/  @UP1 UMOV UR38, UR8 ;  /* 0x0000000800261c82 */ /* 0x000fc80008000000 */
[----:B------:R-:W-:Y:S01]  /*2550*/  @UP1 UMOV UR36, UR4 ;  /* 0x0000000400241c82 */ /* 0x000fe20008000000 */
[----:B------:R-:W-:Y:S05]  /*2560*/  BRA.U !UP0, `(.L_x_41) ;  /* 0x0000000108d47547 */ /* 0x000fea000b800000 */
[----:B------:R-:W2:Y:S01]  /*2570*/  LDCU.128 UR12, c[0x0][0xb10] ;  /* 0x00016200ff0c77ac */ /* 0x000ea20008000c00 */
[----:B------:R-:W3:Y:S01]  /*2580*/  LDCU UR25, c[0x0][0xb20] ;  /* 0x00016400ff1977ac */ /* 0x000ee20008000800 */
[----:B------:R-:W4:Y:S01]  /*2590*/  LDCU UR20, c[0x0][0xb0c] ;  /* 0x00016180ff1477ac */ /* 0x000f220008000800 */
[----:B------:R-:W1:Y:S01]  /*25a0*/  LDCU.64 UR10, c[0x0][0xb28] ;  /* 0x00016500ff0a77ac */ /* 0x000e620008000a00 */
[----:B------:R-:W-:Y:S02]  /*25b0*/  UISETP.NE.AND UP3, UPT, UR40, 0x1, UPT ;  /* 0x000000012800788c */ /* 0x000fe4000bf65270 */
[----:B--2---:R-:W-:Y:S02]  /*25c0*/  UIMAD.WIDE.U32 UR16, UR39, UR15, URZ ;  /* 0x0000000f271072a5 */ /* 0x004fe4000f8e00ff */
[----:B------:R-:W-:Y:S02]  /*25d0*/  UIMAD.WIDE.U32 UR8, UR41, UR12, URZ ;  /* 0x0000000c290872a5 */ /* 0x000fe4000f8e00ff */
[----:B------:R-:W-:-:S02]  /*25e0*/  UISETP.NE.AND UP0, UPT, UR14, 0x1, UPT ;  /* 0x000000010e00788c */ /* 0x000fc4000bf05270 */
[----:B------:R-:W-:Y:S01]  /*25f0*/  UIMAD.WIDE.U32 UR22, UR37, UR15, URZ ;  /* 0x0000000f251672a5 */ /* 0x000fe2000f8e00ff */
[----:B------:R-:W-:Y:S02]  /*2600*/  UMOV UR16, UR17 ;  /* 0x0000001100107c82 */ /* 0x000fe40008000000 */
[----:B------:R-:W-:Y:S01]  /*2610*/  UMOV UR8, UR9 ;  /* 0x0000000900087c82 */ /* 0x000fe20008000000 */
[----:B---3--:R-:W-:Y:S02]  /*2620*/  USHF.R.U32.HI UR16, URZ, UR25, UR16 ;  /* 0x00000019ff107299 */ /* 0x008fe40008011610 */
[----:B----4-:R-:W-:Y:S02]  /*2630*/  UISETP.NE.AND UP2, UPT, UR20, 0x1, UPT ;  /* 0x000000011400788c */ /* 0x010fe4000bf45270 */
[----:B------:R-:W-:Y:S02]  /*2640*/  USHF.R.U32.HI UR8, URZ, UR13, UR8 ;  /* 0x0000000dff087299 */ /* 0x000fe40008011608 */
[----:B------:R-:W-:-:S02]  /*2650*/  USEL UR6, UR39, UR16, !UP0 ;  /* 0x0000001027067287 */ /* 0x000fc4000c000000 */
[----:B------:R-:W-:Y:S02]  /*2660*/  USEL UR8, UR41, UR8, !UP2 ;  /* 0x0000000829087287 */ /* 0x000fe4000d000000 */
[----:B-1----:R-:W-:Y:S01]  /*2670*/  UIMAD.WIDE.U32 UR16, UR6, UR10, URZ ;  /* 0x0000000a061072a5 */ /* 0x002fe2000f8e00ff */
[----:B------:R-:W-:Y:S01]  /*2680*/  UMOV UR4, UR23 ;  /* 0x0000001700047c82 */ /* 0x000fe20008000000 */
[----:B------:R-:W-:Y:S02]  /*2690*/  UIMAD.WIDE.U32 UR18, UR38, UR12, URZ ;  /* 0x0000000c261272a5 */ /* 0x000fe4000f8e00ff */
[----:B------:R-:W-:-:S03]  /*26a0*/  UIMAD.WIDE.U32 UR22, UR8, UR10, URZ ;  /* 0x0000000a081672a5 */ /* 0x000fc6000f8e00ff */
[----:B------:R-:W-:Y:S01]  /*26b0*/  UMOV UR16, UR17 ;  /* 0x0000001100107c82 */ /* 0x000fe20008000000 */
[----:B------:R-:W-:Y:S02]  /*26c0*/  USHF.R.U32.HI UR4, URZ, UR25, UR4 ;  /* 0x00000019ff047299 */ /* 0x000fe40008011604 */
[----:B------:R-:W-:Y:S01]  /*26d0*/  @UP3 USHF.R.U32.HI UR6, URZ, UR11, UR16 ;  /* 0x0000000bff063299 */ /* 0x000fe20008011610 */
[----:B------:R-:W-:Y:S01]  /*26e0*/  UMOV UR18, UR19 ;  /* 0x0000001300127c82 */ /* 0x000fe20008000000 */
[----:B------:R-:W-:Y:S01]  /*26f0*/  UMOV UR22, UR23 ;  /* 0x0000001700167c82 */ /* 0x000fe20008000000 */
[----:B------:R-:W-:Y:S02]  /*2700*/  USHF.R.U32.HI UR13, URZ, UR13, UR18 ;  /* 0x0000000dff0d7299 */ /* 0x000fe40008011612 */
[----:B------:R-:W-:Y:S02]  /*2710*/  USEL UR4, UR37, UR4, !UP0 ;  /* 0x0000000425047287 */ /* 0x000fe4000c000000 */
[----:B------:R-:W-:-:S02]  /*2720*/  @UP3 USHF.R.U32.HI UR8, URZ, UR11, UR22 ;  /* 0x0000000bff083299 */ /* 0x000fc40008011616 */
[----:B------:R-:W-:Y:S02]  /*2730*/  UIMAD UR9, UR40, UR6, URZ ;  /* 0x00000006280972a4 */ /* 0x000fe4000f8e02ff */
[----:B------:R-:W-:Y:S02]  /*2740*/  USEL UR6, UR38, UR13, !UP2 ;  /* 0x0000000d26067287 */ /* 0x000fe4000d000000 */
[----:B------:R-:W-:Y:S02]  /*2750*/  UIMAD UR12, UR40, UR8, URZ ;  /* 0x00000008280c72a4 */ /* 0x000fe4000f8e02ff */
[----:B------:R-:W-:Y:S02]  /*2760*/  UISETP.GE.AND UP0, UPT, UR4, UR9, UPT ;  /* 0x000000090400728c */ /* 0x000fe4000bf06270 */
[----:B------:R-:W-:Y:S02]  /*2770*/  UIMAD.WIDE.U32 UR16, UR4, UR10, URZ ;  /* 0x0000000a041072a5 */ /* 0x000fe4000f8e00ff */
[----:B------:R-:W-:-:S02]  /*2780*/  UISETP.GE.OR UP0, UPT, UR6, UR12, UP0 ;  /* 0x0000000c0600728c */ /* 0x000fc40008706670 */
        /* <DEDUP_REMOVED lines=19> */
.L_x_41:
[----:B------:R-:W2:Y:S02]  /*28c0*/  LDCU UR4, c[0x0][0xb30] ;  /* 0x00016600ff0477ac */ /* 0x000ea40008000800 */
[----:B--2---:R-:W-:-:S09]  /*28d0*/  UISETP.NE.AND UP0, UPT, UR4, 0x1, UPT ;  /* 0x000000010400788c */ /* 0x004fd2000bf05270 */
[----:B------:R-:W-:Y:S05]  /*28e0*/  BRA.U UP0, `(.L_x_42) ;  /* 0x0000000100447547 */ /* 0x000fea000b800000 */
[----:B------:R-:W2:Y:S01]  /*28f0*/  LDCU.128 UR12, c[0x0][0xb10] ;  /* 0x00016200ff0c77ac */ /* 0x000ea20008000c00 */
[----:B------:R-:W3:Y:S01]  /*2900*/  LDCU UR16, c[0x0][0xb0c] ;  /* 0x00016180ff1077ac */ /* 0x000ee20008000800 */
[----:B------:R-:W4:Y:S01]  /*2910*/  LDCU UR17, c[0x0][0xb20] ;  /* 0x00016400ff1177ac */ /* 0x000f220008000800 */
[----:B--2---:R-:W-:Y:S02]  /*2920*/  UIMAD.WIDE.U32 UR10, UR38, UR12, URZ ;  /* 0x0000000c260a72a5 */ /* 0x004fe4000f8e00ff */
[----:B------:R-:W-:Y:S02]  /*2930*/  UIMAD.WIDE.U32 UR8, UR37, UR15, URZ ;  /* 0x0000000f250872a5 */ /* 0x000fe4000f8e00ff */
[----:B---3--:R-:W-:Y:S02]  /*2940*/  UISETP.NE.AND UP2, UPT, UR16, 0x1, UPT ;  /* 0x000000011000788c */ /* 0x008fe4000bf45270 */
[----:B------:R-:W-:Y:S01]  /*2950*/  UISETP.NE.AND UP0, UPT, UR14, 0x1, UPT ;  /* 0x000000010e00788c */ /* 0x000fe2000bf05270 */
[----:B------:R-:W-:-:S02]  /*2960*/  UMOV UR6, UR11 ;  /* 0x0000000b00067c82 */ /* 0x000fc40008000000 */
[----:B------:R-:W-:Y:S01]  /*2970*/  UMOV UR4, UR9 ;  /* 0x0000000900047c82 */ /* 0x000fe20008000000 */
[----:B------:R-:W-:Y:S02]  /*2980*/  USHF.R.U32.HI UR6, URZ, UR13, UR6 ;  /* 0x0000000dff067299 */ /* 0x000fe40008011606 */
[----:B----4-:R-:W-:Y:S02]  /*2990*/  USHF.R.U32.HI UR4, URZ, UR17, UR4 ;  /* 0x00000011ff047299 */ /* 0x010fe40008011604 */
[----:B------:R-:W-:Y:S02]  /*29a0*/  USEL UR6, UR38, UR6, !UP2 ;  /* 0x0000000626067287 */ /* 0x000fe4000d000000 */
[----:B------:R-:W-:-:S04]  /*29b0*/  USEL UR4, UR37, UR4, !UP0 ;  /* 0x0000000425047287 */ /* 0x000fc8000c000000 */
[----:B------:R-:W-:Y:S02]  /*29c0*/  UIADD3 UR8, UPT, UPT, UR6, -UR4, URZ ;  /* 0x8000000406087290 */ /* 0x000fe4000fffe0ff */
[----:B------:R-:W-:Y:S02]  /*29d0*/  UIADD3 UR4, UPT, UPT, -UR6, UR4, URZ ;  /* 0x0000000406047290 */ /* 0x000fe4000fffe1ff */
[----:B------:R-:W-:Y:S02]  /*29e0*/  UIMAD UR37, UR8, UR14, UR37 ;  /* 0x0000000e082572a4 */ /* 0x000fe4000f8e0225 */
[----:B------:R-:W-:-:S12]  /*29f0*/  UIMAD UR38, UR4, UR16, UR38 ;  /* 0x00000010042672a4 */ /* 0x000fd8000f8e0226 */
.L_x_42:
[----:B------:R-:W-:Y:S01]  /*2a00*/  VIADD R11, R11, 0x1 ;  /* 0x000000010b0b7836 */ /* 0x000fe20000000000 */
[----:B------:R-:W-:Y:S01]  /*2a10*/  PLOP3.LUT P1, PT, PT, PT, PT, 0x80, 0x8 ;  /* 0x000000000008781c */ /* 0x000fe20003f2f070 */
[----:B------:R-:W-:Y:S02]  /*2a20*/  UIADD3 UR46, UPT, UPT, UR38, UR58, URZ ;  /* 0x0000003a262e7290 */ /* 0x000fe4000fffe0ff */
[----:B------:R-:W-:Y:S01]  /*2a30*/  UIADD3 UR45, UPT, UPT, UR37, UR55, URZ ;  /* 0x00000037252d7290 */ /* 0x000fe2000fffe0ff */
[----:B------:R-:W-:-:S04]  /*2a40*/  ISETP.NE.AND P0, PT, R11, 0x2, PT ;  /* 0x000000020b00780c */ /* 0x000fc80003f05270 */
[----:B-1----:R-:W-:Y:S02]  /*2a50*/  SEL R0, RZ, 0x1, P0 ;  /* 0x00000001ff007807 */ /* 0x002fe40000000000 */
[----:B------:R-:W-:Y:S02]  /*2a60*/  SEL R11, R11, RZ, P0 ;  /* 0x000000ff0b0b7207 */ /* 0x000fe40000000000 */
[----:B------:R-:W-:Y:S01]  /*2a70*/  LOP3.LUT R10, R10, R0, RZ, 0x3c, !PT ;  /* 0x000000000a0a7212 */ /* 0x000fe200078e3cff */
[----:B------:R-:W-:Y:S06]  /*2a80*/  BRA.U UP1, `(.L_x_43) ;  /* 0xfffffff101607547 */ /* 0x000fec000b83ffff */
[----:B------:R-:W-:Y:S01]  /*2a90*/  UIADD3 UR7, UPT, UPT, UR7, 0x110, URZ ;  /* 0x0000011007077890 */ /* 0x000fe2000fffe0ff */
[----:B------:R-:W-:-:S03]  /*2aa0*/  SHF.L.U32 R2, R12, 0x1f, RZ ;  /* 0x0000001f0c027819 */ /* 0x000fc600000006ff */
[----:B------:R-:W-:-:S09]  /*2ab0*/  ULEA UR4, UR5, UR7, 0x3 ;  /* 0x0000000705047291 */ /* 0x000fd2000f8e18ff */
[----:B------:R-:W1:Y:S02]  /*2ac0*/  SYNCS.PHASECHK.TRANS64.TRYWAIT P0, [UR4], R2 ;  /* 0x00000002ff0075a7 */ /* 0x000e640008001104 */
[----:B-1----:R-:W-:Y:S05]  /*2ad0*/  @!P0 BRA `(.L_x_44) ;  /* 0x00000058006c8947 */ /* 0x002fea0003800000 */
.L_x_138:
[----:B------:R-:W-:-:S04]  /*2ae0*/  UIADD3 UR4, UPT, UPT, UR5, 0x1, URZ ;  /* 0x0000000105047890 */ /* 0x000fc8000fffe0ff */
[----:B------:R-:W-:-:S04]  /*2af0*/  UISETP.NE.AND UP0, UPT, UR4, 0x22, UPT ;  /* 0x000000220400788c */ /* 0x000fc8000bf05270 */
[----:B------:R-:W-:Y:S02]  /*2b00*/  USEL UR6, URZ, 0x1, UP0 ;  /* 0x00000001ff067887 */ /* 0x000fe40008000000 */
[----:B------:R-:W-:-:S04]  /*2b10*/  USEL UR4, UR4, URZ, UP0 ;  /* 0x000000ff04047287 */ /* 0x000fc80008000000 */
[----:B------:R-:W-:Y:S01]  /*2b20*/  ULEA UR5, UR4, UR7, 0x3 ;  /* 0x0000000704057291 */ /* 0x000fe2000f8e18ff */
[----:B-1----:R-:W-:-:S04]  /*2b30*/  LOP3.LUT R2, R12, UR6, RZ, 0x3c, !PT ;  /* 0x000000060c027c12 */ /* 0x002fc8000f8e3cff */
[----:B------:R-:W-:-:S04]  /*2b40*/  SHF.L.U32 R3, R2, 0x1f, RZ ;  /* 0x0000001f02037819 */ /* 0x000fc800000006ff */
[----:B------:R-:W1:Y:S02]  /*2b50*/  SYNCS.PHASECHK.TRANS64.TRYWAIT P0, [UR5], R3 ;  /* 0x00000003ff0075a7 */ /* 0x000e640008001105 */
[----:B-1----:R-:W-:Y:S05]  /*2b60*/  @!P0 BRA `(.L_x_45) ;  /* 0x0000005800608947 */ /* 0x002fea0003800000 */
.L_x_140:
[----:B------:R-:W-:-:S04]  /*2b70*/  UIADD3 UR4, UPT, UPT, UR4, 0x1, URZ ;  /* 0x0000000104047890 */ /* 0x000fc8000fffe0ff */
[----:B------:R-:W-:-:S04]  /*2b80*/  UISETP.NE.AND UP0, UPT, UR4, 0x22, UPT ;  /* 0x000000220400788c */ /* 0x000fc8000bf05270 */
[----:B------:R-:W-:Y:S02]  /*2b90*/  USEL UR6, URZ, 0x1, UP0 ;  /* 0x00000001ff067887 */ /* 0x000fe40008000000 */
[----:B------:R-:W-:-:S04]  /*2ba0*/  USEL UR4, UR4, URZ, UP0 ;  /* 0x000000ff04047287 */ /* 0x000fc80008000000 */
[----:B------:R-:W-:Y:S01]  /*2bb0*/  ULEA UR5, UR4, UR7, 0x3 ;  /* 0x0000000704057291 */ /* 0x000fe2000f8e18ff */
[----:B------:R-:W-:-:S04]  /*2bc0*/  LOP3.LUT R2, R2, UR6, RZ, 0x3c, !PT ;  /* 0x0000000602027c12 */ /* 0x000fc8000f8e3cff */
[----:B-1----:R-:W-:-:S04]  /*2bd0*/  SHF.L.U32 R3, R2, 0x1f, RZ ;  /* 0x0000001f02037819 */ /* 0x002fc800000006ff */
[----:B------:R-:W1:Y:S02]  /*2be0*/  SYNCS.PHASECHK.TRANS64.TRYWAIT P0, [UR5], R3 ;  /* 0x00000003ff0075a7 */ /* 0x000e640008001105 */
[----:B-1----:R-:W-:Y:S05]  /*2bf0*/  @!P0 BRA `(.L_x_46) ;  /* 0x0000005800548947 */ /* 0x002fea0003800000 */
.L_x_142:
        /* <DEDUP_REMOVED lines=9> */
.L_x_144:
        /* <DEDUP_REMOVED lines=9> */
.L_x_146:
        /* <DEDUP_REMOVED lines=9> */
.L_x_148:
        /* <DEDUP_REMOVED lines=9> */
.L_x_150:
        /* <DEDUP_REMOVED lines=9> */
.L_x_152:
        /* <DEDUP_REMOVED lines=9> */
.L_x_154:
        /* <DEDUP_REMOVED lines=9> */
.L_x_156:
        /* <DEDUP_REMOVED lines=9> */
.L_x_158:
        /* <DEDUP_REMOVED lines=9> */
.L_x_160:
        /* <DEDUP_REMOVED lines=9> */
.L_x_162:
        /* <DEDUP_REMOVED lines=9> */
.L_x_164:
        /* <DEDUP_REMOVED lines=9> */
.L_x_166:
        /* <DEDUP_REMOVED lines=9> */
.L_x_168:
        /* <DEDUP_REMOVED lines=9> */
.L_x_170:
        /* <DEDUP_REMOVED lines=9> */
.L_x_172:
        /* <DEDUP_REMOVED lines=9> */
.L_x_174:
        /* <DEDUP_REMOVED lines=9> */
.L_x_176:
        /* <DEDUP_REMOVED lines=9> */
.L_x_178:
        /* <DEDUP_REMOVED lines=9> */
.L_x_180:
        /* <DEDUP_REMOVED lines=9> */
.L_x_182:
        /* <DEDUP_REMOVED lines=9> */
.L_x_184:
        /* <DEDUP_REMOVED lines=9> */
.L_x_186:
        /* <DEDUP_REMOVED lines=9> */
.L_x_188:
        /* <DEDUP_REMOVED lines=9> */
.L_x_190:
        /* <DEDUP_REMOVED lines=9> */
.L_x_192:
        /* <DEDUP_REMOVED lines=9> */
.L_x_194:
        /* <DEDUP_REMOVED lines=9> */
.L_x_196:
        /* <DEDUP_REMOVED lines=9> */
.L_x_198:
        /* <DEDUP_REMOVED lines=9> */
.L_x_200:
        /* <DEDUP_REMOVED lines=9> */
.L_x_202:
[----:B------:R-:W-:-:S04]  /*3ce0*/  UIADD3 UR4, UPT, UPT, UR4, 0x1, URZ ;  /* 0x0000000104047890 */ /* 0x000fc8000fffe0ff */
[----:B------:R-:W-:-:S04]  /*3cf0*/  UISETP.NE.AND UP0, UPT, UR4, 0x22, UPT ;  /* 0x000000220400788c */ /* 0x000fc8000bf05270 */
[----:B------:R-:W-:Y:S02]  /*3d00*/  USEL UR5, URZ, 0x1, UP0 ;  /* 0x00000001ff057887 */ /* 0x000fe40008000000 */
[----:B------:R-:W-:-:S04]  /*3d10*/  USEL UR4, UR4, URZ, UP0 ;  /* 0x000000ff04047287 */ /* 0x000fc80008000000 */
[----:B------:R-:W-:Y:S01]  /*3d20*/  ULEA UR4, UR4, UR7, 0x3 ;  /* 0x0000000704047291 */ /* 0x000fe2000f8e18ff */
[----:B------:R-:W-:-:S04]  /*3d30*/  LOP3.LUT R2, R2, UR5, RZ, 0x3c, !PT ;  /* 0x0000000502027c12 */ /* 0x000fc8000f8e3cff */
[----:B------:R-:W-:Y:S01]  /*3d40*/  SHF.L.U32 R2, R2, 0x1f, RZ ;  /* 0x0000001f02027819 */ /* 0x000fe200000006ff */
[----:B-1----:R-:W-:-:S07]  /*3d50*/  IMAD.U32 R0, RZ, RZ, UR4 ;  /* 0x00000004ff007e24 */ /* 0x002fce000f8e00ff */
.L_x_77:
[----:B-1----:R1:W2:Y:S02]  /*3d60*/  SYNCS.PHASECHK.TRANS64.TRYWAIT P0, [R0+URZ], R2 ;  /* 0x00000002000075a7 */ /* 0x0022a400080011ff */
[----:B--2---:R-:W-:Y:S05]  /*3d70*/  @!P0 NANOSLEEP.SYNCS 0x989680 ;  /* 0x009896800000895d */ /* 0x004fea0003900000 */
[----:B------:R-:W2:Y:S02]  /*3d80*/  @!P0 SYNCS.PHASECHK.TRANS64 P0, [R0+URZ], R2 ;  /* 0x00000002000085a7 */ /* 0x000ea400080010ff */
[----:B--2---:R-:W-:Y:S05]  /*3d90*/  @P0 EXIT ;  /* 0x000000000000094d */ /* 0x004fea0003800000 */
[----:B------:R-:W-:Y:S05]  /*3da0*/  BRA `(.L_x_77) ;  /* 0xfffffffc00ec7947 */ /* 0x000fea000383ffff */
.L_x_23:
[----:B------:R-:W-:-:S04]  /*3db0*/  UISETP.NE.AND UP0, UPT, UR61, URZ, UPT ;  /* 0x000000ff3d00728c */ /* 0x000fc8000bf05270 */
[----:B------:R-:W-:-:S09]  /*3dc0*/  UISETP.NE.OR UP0, UPT, UR22, 0x1, UP0 ;  /* 0x000000011600788c */ /* 0x000fd20008705670 */
[----:B------:R-:W-:Y:S05]  /*3dd0*/  BRA.U UP0, `(.L_x_78) ;  /* 0x0000000500487547 */ /* 0x000fea000b800000 */
[----:B------:R-:W-:Y:S01]  /*3de0*/  ISETP.GE.U32.AND P2, PT, R0, 0x4, PT ;  /* 0x000000040000780c */ /* 0x000fe20003f46070 */
[----:B------:R-:W-:Y:S01]  /*3df0*/  IMAD.MOV.U32 R12, RZ, RZ, 0x1 ;  /* 0x00000001ff0c7424 */ /* 0x000fe200078e00ff */
[----:B------:R-:W-:Y:S02]  /*3e00*/  CS2R R10, SRZ ;  /* 0x00000000000a7805 */ /* 0x000fe4000001ff00 */
[----:B------:R-:W-:Y:S01]  /*3e10*/  CS2R R8, SRZ ;  /* 0x0000000000087805 */ /* 0x000fe2000001ff00 */
[----:B------:R-:W-:Y:S01]  /*3e20*/  UMOV UR4, 0x400 ;  /* 0x0000040000047882 */ /* 0x000fe20000000000 */
[----:B------:R-:W-:Y:S01]  /*3e30*/  UMOV UR5, URZ ;  /* 0x000000ff00057c82 */ /* 0x000fe20008000000 */
[----:B------:R-:W-:-:S12]  /*3e40*/  ULEA UR6, UR61, UR4, 0x18 ;  /* 0x000000043d067291 */ /* 0x000fd8000f8ec0ff */
.L_x_82:
[----:B------:R-:W-:Y:S02]  /*3e50*/  LEA R2, R8, UR6, 0x3 ;  /* 0x0000000608027c11 */ /* 0x000fe4000f8e18ff */
[----:B------:R-:W-:-:S03]  /*3e60*/  SHF.L.U32 R4, R9, 0x1f, RZ ;  /* 0x0000001f09047819 */ /* 0x000fc600000006ff */
[----:B------:R-:W-:Y:S01]  /*3e70*/  VIADD R5, R2, 0x2b0 ;  /* 0x000002b002057836 */ /* 0x000fe20000000000 */
[----:B------:R-:W1:Y:S02]  /*3e80*/  SYNCS.PHASECHK.TRANS64.TRYWAIT P0, [R2+URZ+0x2a0], R4 ;  /* 0x0002a004020075a7 */ /* 0x000e6400080011ff */
[----:B-1----:R-:W-:Y:S05]  /*3e90*/  @!P0 BRA `(.L_x_79) ;  /* 0x0000005000948947 */ /* 0x002fea0003800000 */
.L_x_203:
[----:B------:R-:W-:Y:S01]  /*3ea0*/  ULEA UR4, UR5, UR6, 0x3 ;  /* 0x0000000605047291 */ /* 0x000fe2000f8e18ff */
[----:B-1----:R-:W-:Y:S01]  /*3eb0*/  PRMT R2, RZ, 0x654, R5 ;  /* 0x00000654ff027816 */ /* 0x002fe20000000005 */
[----:B------:R-:W-:Y:S01]  /*3ec0*/  @!P2 IMAD.MOV.U32 R4, RZ, RZ, 0x10 ;  /* 0x00000010ff04a424 */ /* 0x000fe200078e00ff */
[----:B------:R-:W-:Y:S01]  /*3ed0*/  SHF.L.U32 R5, R12, 0x1f, RZ ;  /* 0x0000001f0c057819 */ /* 0x000fe200000006ff */
[----:B------:R-:W-:Y:S01]  /*3ee0*/  UIADD3 UR7, UPT, UPT, UR4, 0x240, URZ ;  /* 0x0000024004077890 */ /* 0x000fe2000fffe0ff */
[----:B------:R1:W-:Y:S05]  /*3ef0*/  SYNCS.ARRIVE.TRANS64.RED.A1T0 RZ, [R2+URZ], RZ ;  /* 0x000000ff02ff79a7 */ /* 0x0003ea00081004ff */
[----:B------:R-:W-:Y:S01]  /*3f00*/  IMAD.U32 R6, RZ, RZ, UR7 ;  /* 0x00000007ff067e24 */ /* 0x000fe2000f8e00ff */
[----:B------:R-:W2:Y:S04]  /*3f10*/  SYNCS.PHASECHK.TRANS64.TRYWAIT P0, [UR4+0x250], R5 ;  /* 0x00025005ff0075a7 */ /* 0x000ea80008001104 */
[----:B------:R-:W-:Y:S01]  /*3f20*/  PRMT R6, R0, 0x654, R6 ;  /* 0x0000065400067816 */ /* 0x000fe20000000006 */
[----:B-12---:R-:W-:Y:S06]  /*3f30*/  @!P0 BRA `(.L_x_80) ;  /* 0x0000005000808947 */ /* 0x006fec0003800000 */
.L_x_205:
[----:B------:R-:W-:Y:S01]  /*3f40*/  ULEA UR8, UR5, UR6, 0x4 ;  /* 0x0000000605087291 */ /* 0x000fe2000f8e20ff */
[----:B------:R-:W-:Y:S01]  /*3f50*/  SEL R3, R6, R3, !P2 ;  /* 0x0000000306037207 */ /* 0x000fe20005000000 */
[----:B------:R-:W-:Y:S01]  /*3f60*/  UIADD3 UR9, UPT, UPT, UR4, 0x240, URZ ;  /* 0x0000024004097890 */ /* 0x000fe2000fffe0ff */
[----:B-1----:R-:W-:Y:S01]  /*3f70*/  LEA R2, R11, UR6, 0x3 ;  /* 0x000000060b027c11 */ /* 0x002fe2000f8e18ff */
[----:B------:R-:W-:Y:S01]  /*3f80*/  UIADD3 UR8, UPT, UPT, UR8, 0x2d0, URZ ;  /* 0x000002d008087890 */ /* 0x000fe2000fffe0ff */
[----:B------:R1:W-:Y:S01]  /*3f90*/  @!P2 SYNCS.ARRIVE.TRANS64.RED RZ, [R3+URZ], R4 ;  /* 0x0000000403ffa9a7 */ /* 0x0003e200080004ff */
[----:B------:R-:W-:Y:S01]  /*3fa0*/  UIADD3 UR4, UPT, UPT, UR5, 0x1, URZ ;  /* 0x0000000105047890 */ /* 0x000fe2000fffe0ff */
[----:B------:R-:W-:-:S03]  /*3fb0*/  VIADD R8, R8, 0x1 ;  /* 0x0000000108087836 */ /* 0x000fc60000000000 */
[----:B------:R-:W-:Y:S02]  /*3fc0*/  UISETP.NE.AND UP0, UPT, UR4, 0x2, UPT ;  /* 0x000000020400788c */ /* 0x000fe4000bf05270 */
[----:B------:R-:W-:Y:S01]  /*3fd0*/  ISETP.NE.AND P0, PT, R8, 0x2, PT ;  /* 0x000000020800780c */ /* 0x000fe20003f05270 */
[----:B------:R-:W-:Y:S06]  /*3fe0*/  UGETNEXTWORKID.BROADCAST [UR8], [UR9] ;  /* 0x00000000080073ca */ /* 0x000fec0008000100 */
[----:B------:R-:W-:Y:S02]  /*3ff0*/  USEL UR7, URZ, 0x1, UP0 ;  /* 0x00000001ff077887 */ /* 0x000fe40008000000 */
[----:B------:R-:W-:-:S04]  /*4000*/  USEL UR5, UR4, URZ, UP0 ;  /* 0x000000ff04057287 */ /* 0x000fc80008000000 */
[----:B------:R-:W-:Y:S02]  /*4010*/  LOP3.LUT R12, R12, UR7, RZ, 0x3c, !PT ;  /* 0x000000070c0c7c12 */ /* 0x000fe4000f8e3cff */
[----:B-1----:R-:W-:-:S04]  /*4020*/  SHF.L.U32 R4, R10, 0x1f, RZ ;  /* 0x0000001f0a047819 */ /* 0x002fc800000006ff */
[----:B------:R-:W1:Y:S02]  /*4030*/  SYNCS.PHASECHK.TRANS64.TRYWAIT P1, [R2+URZ+0x240], R4 ;  /* 0x00024004020075a7 */ /* 0x000e6400080211ff */
[----:B-1----:R-:W-:Y:S05]  /*4040*/  @!P1 BRA `(.L_x_81) ;  /* 0x0000005000549947 */ /* 0x002fea0003800000 */
.L_x_206:
[C---:B-1----:R-:W-:Y:S01]  /*4050*/  LEA R4, R11.reuse, UR6, 0x4 ;  /* 0x000000060b047c11 */ /* 0x042fe2000f8e20ff */
[----:B------:R-:W-:Y:S01]  /*4060*/  VIADD R2, R2, 0x250 ;  /* 0x0000025002027836 */ /* 0x000fe20000000000 */
[----:B------:R-:W-:Y:S01]  /*4070*/  SEL R8, R8, RZ, P0 ;  /* 0x000000ff08087207 */ /* 0x000fe20000000000 */
[----:B------:R-:W-:-:S03]  /*4080*/  VIADD R11, R11, 0x1 ;  /* 0x000000010b0b7836 */ /* 0x000fc60000000000 */
[----:B------:R-:W1:Y:S01]  /*4090*/  LDS.128 R4, [R4+0x2d0] ;  /* 0x0002d00004047984 */ /* 0x000e620000000c00 */
[----:B------:R-:W-:Y:S02]  /*40a0*/  PRMT R2, RZ, 0x654, R2 ;  /* 0x00000654ff027816 */ /* 0x000fe40000000002 */
[C---:B------:R-:W-:Y:S01]  /*40b0*/  ISETP.NE.AND P1, PT, R11.reuse, 0x2, PT ;  /* 0x000000020b00780c */ /* 0x040fe20003f25270 */
[----:B------:R-:W-:Y:S01]  /*40c0*/  @!PT LDS RZ, [RZ] ;  /* 0x00000000fffff984 */ /* 0x000fe20000000800 */
[----:B------:R-:W-:Y:S01]  /*40d0*/  @!PT LDS RZ, [RZ] ;  /* 0x00000000fffff984 */ /* 0x000fe20000000800 */
[----:B------:R-:W-:Y:S01]  /*40e0*/  @!PT LDS RZ, [RZ] ;  /* 0x00000000fffff984 */ /* 0x000fe20000000800 */
[----:B------:R-:W-:Y:S01]  /*40f0*/  @!PT LDS RZ, [RZ] ;  /* 0x00000000fffff984 */ /* 0x000fe20000000800 */
[----:B------:R2:W-:Y:S06]  /*4100*/  MEMBAR.ALL.CTA ;  /* 0x0000000000007992 */ /* 0x0005ec0000008000 */
[----:B--2---:R-:W2:Y:S01]  /*4110*/  FENCE.VIEW.ASYNC.S ;  /* 0x00000000000073c6 */ /* 0x004ea20000000000 */
[----:B------:R-:W-:Y:S01]  /*4120*/  SEL R11, R11, RZ, P1 ;  /* 0x000000ff0b0b7207 */ /* 0x000fe20000800000 */
[----:B--2---:R2:W-:Y:S01]  /*4130*/  SYNCS.ARRIVE.TRANS64.RED.A1T0 RZ, [R2+URZ], RZ ;  /* 0x000000ff02ff79a7 */ /* 0x0045e200081004ff */
[----:B-1----:R-:W-:-:S02]  /*4140*/  LOP3.LUT P3, RZ, R6, 0x1, RZ, 0xc0, !PT ;  /* 0x0000000106ff7812 */ /* 0x002fc4000786c0ff */
[----:B------:R-:W-:-:S04]  /*4150*/  SEL R4, RZ, 0x1, P1 ;  /* 0x00000001ff047807 */ /* 0x000fc80000800000 */
[----:B------:R-:W-:Y:S02]  /*4160*/  LOP3.LUT R10, R10, R4, RZ, 0x3c, !PT ;  /* 0x000000040a0a7212 */ /* 0x000fe400078e3cff */
[----:B--2---:R-:W-:-:S04]  /*4170*/  SEL R2, RZ, 0x1, P0 ;  /* 0x00000001ff027807 */ /* 0x004fc80000000000 */
[----:B------:R-:W-:Y:S01]  /*4180*/  LOP3.LUT R9, R9, R2, RZ, 0x3c, !PT ;  /* 0x0000000209097212 */ /* 0x000fe200078e3cff */
[----:B------:R-:W-:Y:S06]  /*4190*/  @P3 BRA `(.L_x_82) ;  /* 0xfffffffc002c3947 */ /* 0x000fec000383ffff */
[----:B------:R-:W-:Y:S01]  /*41a0*/  ULEA UR4, UR5, UR6, 0x3 ;  /* 0x0000000605047291 */ /* 0x000fe2000f8e18ff */
[----:B------:R-:W-:-:S08]  /*41b0*/  SHF.L.U32 R2, R12, 0x1f, RZ ;  /* 0x0000001f0c027819 */ /* 0x000fd000000006ff */
[----:B------:R-:W1:Y:S02]  /*41c0*/  SYNCS.PHASECHK.TRANS64 P0, [UR4+0x250], R2 ;  /* 0x00025002ff0075a7 */ /* 0x000e640008001004 */
[----:B-1----:R-:W-:Y:S05]  /*41d0*/  @P0 BRA `(.L_x_83) ;  /* 0x0000000000080947 */ /* 0x002fea0003800000 */
[----:B------:R-:W1:Y:S02]  /*41e0*/  SYNCS.PHASECHK.TRANS64.TRYWAIT P0, [UR4+0x250], R2 ;  /* 0x00025002ff0075a7 */ /* 0x000e640008001104 */
[----:B-1----:R-:W-:Y:S05]  /*41f0*/  @!P0 BRA `(.L_x_84) ;  /* 0x0000004c00fc8947 */ /* 0x002fea0003800000 */
.L_x_83:
[----:B------:R-:W-:-:S04]  /*4200*/  UIADD3 UR7, UPT, UPT, UR5, 0x1, URZ ;  /* 0x0000000105077890 */ /* 0x000fc8000fffe0ff */
[----:B------:R-:W-:-:S04]  /*4210*/  UISETP.NE.AND UP0, UPT, UR7, 0x2, UPT ;  /* 0x000000020700788c */ /* 0x000fc8000bf05270 */
[----:B------:R-:W-:Y:S02]  /*4220*/  USEL UR8, URZ, 0x1, UP0 ;  /* 0x00000001ff087887 */ /* 0x000fe40008000000 */
[----:B------:R-:W-:-:S04]  /*4230*/  USEL UR7, UR7, URZ, UP0 ;  /* 0x000000ff07077287 */ /* 0x000fc80008000000 */
[----:B------:R-:W-:Y:S01]  /*4240*/  ULEA UR7, UR7, UR6, 0x3 ;  /* 0x0000000607077291 */ /* 0x000fe2000f8e18ff */
[----:B-1----:R-:W-:-:S04]  /*4250*/  LOP3.LUT R2, R12, UR8, RZ, 0x3c, !PT ;  /* 0x000000080c027c12 */ /* 0x002fc8000f8e3cff */
[----:B------:R-:W-:-:S04]  /*4260*/  SHF.L.U32 R0, R2, 0x1f, RZ ;  /* 0x0000001f02007819 */ /* 0x000fc800000006ff */
[----:B------:R-:W1:Y:S02]  /*4270*/  SYNCS.PHASECHK.TRANS64 P0, [UR7+0x250], R0 ;  /* 0x00025000ff0075a7 */ /* 0x000e640008001007 */
[----:B-1----:R-:W-:Y:S05]  /*4280*/  @P0 EXIT ;  /* 0x000000000000094d */ /* 0x002fea0003800000 */
[----:B------:R-:W-:Y:S02]  /*4290*/  SHF.L.U32 R2, R2, 0x1f, RZ ;  /* 0x0000001f02027819 */ /* 0x000fe400000006ff */
[----:B------:R-:W-:-:S07]  /*42a0*/  MOV R0, UR7 ;  /* 0x0000000700007c02 */ /* 0x000fce0008000f00 */
.L_x_85:
[----:B-1----:R1:W2:Y:S02]  /*42b0*/  SYNCS.PHASECHK.TRANS64.TRYWAIT P0, [R0+URZ+0x250], R2 ;  /* 0x00025002000075a7 */ /* 0x0022a400080011ff */
[----:B--2---:R-:W-:Y:S05]  /*42c0*/  @!P0 NANOSLEEP.SYNCS 0x989680 ;  /* 0x009896800000895d */ /* 0x004fea0003900000 */
[----:B------:R-:W2:Y:S02]  /*42d0*/  @!P0 SYNCS.PHASECHK.TRANS64 P0, [R0+URZ+0x250], R2 ;  /* 0x00025002000085a7 */ /* 0x000ea400080010ff */
[----:B--2---:R-:W-:Y:S05]  /*42e0*/  @P0 EXIT ;  /* 0x000000000000094d */ /* 0x004fea0003800000 */
[----:B------:R-:W-:Y:S05]  /*42f0*/  BRA `(.L_x_85) ;  /* 0xfffffffc00ec7947 */ /* 0x000fea000383ffff */
.L_x_78:
[----:B------:R-:W-:Y:S05]  /*4300*/  BRA.U UP4, `(.L_x_86) ;  /* 0x0000000d04687547 */ /* 0x000fea000b800000 */
[----:B------:R-:W-:Y:S01]  /*4310*/  UMOV UR4, 0x40 ;  /* 0x0000004000047882 */ /* 0x000fe20000000000 */
[----:B------:R-:W-:Y:S01]  /*4320*/  NOP ;  /* 0x0000000000007918 */ /* 0x000fe20000000000 */
[----:B------:R-:W-:Y:S01]  /*4330*/  ULEA UR5, UR61, UR4, 0x18 ;  /* 0x000000043d057291 */ /* 0x000fe2000f8ec0ff */
[----:B------:R-:W-:Y:S02]  /*4340*/  UMOV UR6, 0x400 ;  /* 0x0000040000067882 */ /* 0x000fe40000000000 */
[----:B------:R-:W-:-:S06]  /*4350*/  ULEA UR6, UR61, UR6, 0x18 ;  /* 0x000000063d067291 */ /* 0x000fcc000f8ec0ff */
[----:B------:R-:W1:Y:S02]  /*4360*/  LDS.U8 R0, [UR5+0x1c] ;  /* 0x00001c05ff007984 */ /* 0x000e640008000000 */
[----:B-1----:R-:W-:-:S13]  /*4370*/  ISETP.NE.AND P0, PT, R0, RZ, PT ;  /* 0x000000ff0000720c */ /* 0x002fda0003f05270 */
[----:B------:R-:W-:Y:S05]  /*4380*/  @P0 BRA `(.L_x_87) ;  /* 0x0000000000580947 */ /* 0x000fea0003800000 */
[----:B------:R-:W-:-:S13]  /*4390*/  ELECT P0, URZ, PT ;  /* 0x0000000000ff782f */ /* 0x000fda0003800000 */
[----:B------:R-:W-:Y:S05]  /*43a0*/  @!P0 BRA `(.L_x_88) ;  /* 0x0000000000608947 */ /* 0x000fea0003800000 */
[----:B------:R-:W-:Y:S01]  /*43b0*/  UMOV UR4, 0x10 ;  /* 0x0000001000047882 */ /* 0x000fe20000000000 */
[----:B------:R-:W-:Y:S01]  /*43c0*/  HFMA2 R0, -RZ, RZ, 0, 5.9604644775390625e-08 ;  /* 0x00000001ff007431 */ /* 0x000fe200000001ff */
[----:B------:R-:W-:-:S03]  /*43d0*/  MOV R3, 0xffff ;  /* 0x0000ffff00037802 */ /* 0x000fc60000000f00 */
[----:B------:R-:W-:Y:S04]  /*43e0*/  DEPBAR.LE SB1, 0x36 ;  /* 0x00009d800000791a */ /* 0x000fe80000000000 */
[----:B------:R-:W1:Y:S02]  /*43f0*/  UTCATOMSWS.FIND_AND_SET.ALIGN UP0, UR4, UR4 ;  /* 0x00000004000475e3 */ /* 0x000e640008000800 */
[----:B-1----:R-:W-:Y:S01]  /*4400*/  MOV R4, UR4 ;  /* 0x0000000400047c02 */ /* 0x002fe20008000f00 */
[----:B------:R-:W-:Y:S06]  /*4410*/  BRA.U UP0, `(.L_x_89) ;  /* 0x0000000100187547 */ /* 0x000fec000b800000 */
.L_x_90:
[----:B------:R-:W-:Y:S05]  /*4420*/  NANOSLEEP 0x64 ;  /* 0x000000640000795d */ /* 0x000fea0003800000 */
[----:B------:R-:W-:-:S05]  /*4430*/  UMOV UR4, 0x10 ;  /* 0x0000001000047882 */ /* 0x000fca0000000000 */
[----:B------:R-:W-:Y:S04]  /*4440*/  DEPBAR.LE SB1, 0x36 ;  /* 0x00009d800000791a */ /* 0x000fe80000000000 */
[----:B------:R-:W1:Y:S02]  /*4450*/  UTCATOMSWS.FIND_AND_SET.ALIGN UP0, UR4, UR4 ;  /* 0x00000004000475e3 */ /* 0x000e640008000800 */
[----:B-1----:R-:W-:Y:S01]  /*4460*/  MOV R4, UR4 ;  /* 0x0000000400047c02 */ /* 0x002fe20008000f00 */
[----:B------:R-:W-:Y:S05]  /*4470*/  BRA.U !UP0, `(.L_x_90) ;  /* 0xfffffffd08e87547 */ /* 0x000fea000b83ffff */
.L_x_89:
[-C--:B------:R-:W-:Y:S02]  /*4480*/  SHF.L.U32 R3, R3, R4.reuse, RZ ;  /* 0x0000000403037219 */ /* 0x080fe400000006ff */
[----:B------:R-:W-:Y:S01]  /*4490*/  SHF.L.U32 R0, R0, R4, RZ ;  /* 0x0000000400007219 */ /* 0x000fe200000006ff */
[----:B------:R-:W-:Y:S02]  /*44a0*/  IMAD.SHL.U32 R4, R4, 0x20, RZ ;  /* 0x0000002004047824 */ /* 0x000fe400078e00ff */
[----:B------:R1:W-:Y:S04]  /*44b0*/  ATOMS.OR RZ, [UR5+0x14], R3 ;  /* 0x00001403ffff798c */ /* 0x0003e8000b000005 */
[----:B------:R1:W-:Y:S04]  /*44c0*/  ATOMS.OR RZ, [UR5+0x18], R0 ;  /* 0x00001800ffff798c */ /* 0x0003e8000b000005 */
[----:B------:R1:W-:Y:S01]  /*44d0*/  STS [UR6+0x2f0], R4 ;  /* 0x0002f004ff007988 */ /* 0x0003e20008000806 */
[----:B------:R-:W-:Y:S05]  /*44e0*/  BRA `(.L_x_88) ;  /* 0x0000000000107947 */ /* 0x000fea0003800000 */
.L_x_87:
[----:B------:R-:W-:Y:S02]  /*44f0*/  MOV R0, 0xffffffff ;  /* 0xffffffff00007802 */ /* 0x000fe40000000f00 */
[----:B------:R-:W-:-:S03]  /*4500*/  MOV R4, 0x4530 ;  /* 0x0000453000047802 */ /* 0x000fc60000000f00 */
[----:B------:R1:W-:Y:S04]  /*4510*/  STS [UR6+0x2f0], R0 ;  /* 0x0002f000ff007988 */ /* 0x0003e80008000806 */
[----:B-1---5:R-:W-:Y:S05]  /*4520*/  CALL.REL.NOINC `($__internal_1_$__cuda_sm10x_tcgen05_guardrail_trap_phase_invalid_during_alloc) ;  /* 0x00000050007c7944 */ /* 0x022fea0003c00000 */
.L_x_88:
[----:B------:R-:W-:Y:S05]  /*4530*/  WARPSYNC.ALL ;  /* 0x0000000000007948 */ /* 0x000fea0003800000 */
[----:B------:R-:W2:Y:S01]  /*4540*/  S2UR UR4, SR_CgaCtaId ;  /* 0x00000000000479c3 */ /* 0x000ea20000008800 */
[----:B------:R-:W-:Y:S01]  /*4550*/  UMOV UR13, 0x400 ;  /* 0x00000400000d7882 */ /* 0x000fe20000000000 */
[----:B------:R-:W-:-:S06]  /*4560*/  NOP ;  /* 0x0000000000007918 */ /* 0x000fcc0000000000 */
[----:B------:R-:W-:Y:S06]  /*4570*/  BAR.ARV 0x6, 0xa0 ;  /* 0x0182800000007b1d */ /* 0x000fec0000002000 */
[----:B------:R-:W3:Y:S01]  /*4580*/  LDCU UR5, c[0x0][0x38c] ;  /* 0x00007180ff0577ac */ /* 0x000ee20008000800 */
[----:B------:R-:W-:Y:S01]  /*4590*/  LOP3.LUT R2, R2, 0xffff, RZ, 0xc0, !PT ;  /* 0x0000ffff02027812 */ /* 0x000fe200078ec0ff */
[----:B------:R-:W-:Y:S01]  /*45a0*/  IMAD.MOV.U32 R11, RZ, RZ, 0x1 ;  /* 0x00000001ff0b7424 */ /* 0x000fe200078e00ff */
[----:B------:R-:W-:Y:S01]  /*45b0*/  CS2R R8, SRZ ;  /* 0x0000000000087805 */ /* 0x000fe2000001ff00 */
[----:B------:R-:W4:Y:S01]  /*45c0*/  LDCU UR8, c[0x0][0x38c] ;  /* 0x00007180ff0877ac */ /* 0x000f220008000800 */
[----:B------:R-:W-:Y:S01]  /*45d0*/  R2UR UR15, R2 ;  /* 0x00000000020f72ca */ /* 0x000fe200000e0000 */
[----:B------:R-:W-:Y:S01]  /*45e0*/  IMAD.MOV.U32 R10, RZ, RZ, RZ ;  /* 0x000000ffff0a7224 */ /* 0x000fe200078e00ff */
[----:B------:R-:W-:Y:S01]  /*45f0*/  UMOV UR19, URZ ;  /* 0x000000ff00137c82 */ /* 0x000fe20008000000 */
[----:B------:R-:W-:Y:S01]  /*4600*/  UMOV UR10, URZ ;  /* 0x000000ff000a7c82 */ /* 0x000fe20008000000 */
[----:B--2---:R-:W-:Y:S01]  /*4610*/  ULEA UR13, UR4, UR13, 0x18 ;  /* 0x0000000d040d7291 */ /* 0x004fe2000f8ec0ff */
[----:B------:R-:W-:Y:S01]  /*4620*/  UMOV UR20, 0x0 ;  /* 0x0000000000147882 */ /* 0x000fe20000000000 */
[----:B------:R-:W-:-:S02]  /*4630*/  UMOV UR21, 0x8100490 ;  /* 0x0810049000157882 */ /* 0x000fc40000000000 */
[----:B------:R-:W-:Y:S02]  /*4640*/  UIADD3 UR6, UPT, UPT, UR13, 0x4600, URZ ;  /* 0x000046000d067890 */ /* 0x000fe4000fffe0ff */
[----:B------:R-:W-:Y:S02]  /*4650*/  UIADD3 UR7, UPT, UPT, UR13, 0x26600, URZ ;  /* 0x000266000d077890 */ /* 0x000fe4000fffe0ff */
[----:B---3--:R-:W-:Y:S01]  /*4660*/  UIADD3 UR5, UPT, UPT, UR5, 0x1f, URZ ;  /* 0x0000001f05057890 */ /* 0x008fe2000fffe0ff */
[----:B-1----:R-:W1:Y:S01]  /*4670*/  LDS R0, [UR13+0x2f0] ;  /* 0x0002f00dff007984 */ /* 0x002e620008000800 */
[----:B------:R-:W-:Y:S02]  /*4680*/  USHF.R.U32.HI UR6, URZ, 0x4, UR6 ;  /* 0x00000004ff067899 */ /* 0x000fe40008011606 */
[----:B------:R-:W-:Y:S02]  /*4690*/  USHF.R.S32.HI UR4, URZ, 0x1f, UR5 ;  /* 0x0000001fff047899 */ /* 0x000fe40008011405 */
[----:B------:R-:W-:-:S02]  /*46a0*/  ULOP3.LUT UR6, UR6, 0x3fff, URZ, 0xc0, !UPT ;  /* 0x00003fff06067892 */ /* 0x000fc4000f8ec0ff */
[----:B------:R-:W-:Y:S02]  /*46b0*/  ULEA.HI UR4, UR4, UR5, URZ, 0x5 ;  /* 0x0000000504047291 */ /* 0x000fe4000f8f28ff */
[----:B------:R-:W-:Y:S02]  /*46c0*/  USHF.R.U32.HI UR5, URZ, 0x4, UR7 ;  /* 0x00000004ff057899 */ /* 0x000fe40008011607 */
[----:B------:R-:W-:Y:S02]  /*46d0*/  USHF.R.S32.HI UR22, URZ, 0x5, UR4 ;  /* 0x00000005ff167899 */ /* 0x000fe40008011404 */
[----:B------:R-:W-:Y:S02]  /*46e0*/  ULOP3.LUT UR5, UR5, 0x3fff, URZ, 0xc0, !UPT ;  /* 0x00003fff05057892 */ /* 0x000fe4000f8ec0ff */
[----:B------:R-:W-:Y:S02]  /*46f0*/  UISETP.LT.AND UP0, UPT, UR22, 0x1, UPT ;  /* 0x000000011600788c */ /* 0x000fe4000bf01270 */
[----:B------:R-:W-:-:S02]  /*4700*/  ULOP3.LUT UR16, UR6, 0x10000, URZ, 0xfc, !UPT ;  /* 0x0001000006107892 */ /* 0x000fc4000f8efcff */
[----:B------:R-:W-:Y:S02]  /*4710*/  USEL UR23, UR22, 0x1, !UP0 ;  /* 0x0000000116177887 */ /* 0x000fe4000c000000 */
[----:B------:R-:W-:Y:S02]  /*4720*/  ULOP3.LUT UR17, UR5, 0x10000, URZ, 0xfc, !UPT ;  /* 0x0001000005117892 */ /* 0x000fe4000f8efcff */
[----:B------:R-:W-:Y:S02]  /*4730*/  UIADD3 UR23, UPT, UPT, -UR23, URZ, URZ ;  /* 0x000000ff17177290 */ /* 0x000fe4000fffe1ff */
[----:B----4-:R-:W-:Y:S01]  /*4740*/  UISETP.GE.AND UP4, UPT, UR8, 0x1, UPT ;  /* 0x000000010800788c */ /* 0x010fe2000bf86270 */
[----:B-1----:R-:W-:-:S15]  /*4750*/  R2UR UR24, R0 ;  /* 0x00000000001872ca */ /* 0x002fde00000e0000 */
.L_x_97:
[----:B------:R-:W-:Y:S02]  /*4760*/  LEA R0, R10, UR13, 0x3 ;  /* 0x0000000d0a007c11 */ /* 0x000fe4000f8e18ff */
[----:B------:R-:W-:Y:S02]  /*4770*/  SHF.L.U32 R2, R9, 0x1f, RZ ;  /* 0x0000001f09027819 */ /* 0x000fe400000006ff */
[----:B------:R-:W-:Y:S01]  /*4780*/  PLOP3.LUT P0, PT, PT, PT, UP4, 0x80, 0x8 ;  /* 0x000000000008781c */ /* 0x000fe20003f0f048 */
[----:B------:R-:W-:Y:S01]  /*4790*/  VIADD R3, R0, 0x250 ;  /* 0x0000025000037836 */ /* 0x000fe20000000000 */
[----:B-1----:R-:W1:Y:S02]  /*47a0*/  SYNCS.PHASECHK.TRANS64.TRYWAIT P1, [R0+URZ+0x240], R2 ;  /* 0x00024002000075a7 */ /* 0x002e6400080211ff */
[----:B-1-3--:R-:W-:Y:S09]  /*47b0*/  @!P1 BRA `(.L_x_91) ;  /* 0x0000004800a49947 */ /* 0x00aff20003800000 */
.L_x_208:
[----:B------:R-:W-:Y:S01]  /*47c0*/  LEA R4, R10, UR13, 0x4 ;  /* 0x0000000d0a047c11 */ /* 0x000fe2000f8e20ff */
[----:B------:R-:W-:Y:S01]  /*47d0*/  @UP4 ULEA UR4, UR10, UR13, 0x3 ;  /* 0x0000000d0a044291 */ /* 0x000fe2000f8e18ff */
[----:B------:R-:W-:Y:S01]  /*47e0*/  PLOP3.LUT P2, PT, PT, PT, PT, 0x80, 0x8 ;  /* 0x000000000008781c */ /* 0x000fe20003f4f070 */
[----:B------:R-:W-:Y:S01]  /*47f0*/  ULEA UR18, UR19, UR13, 0x3 ;  /* 0x0000000d13127291 */ /* 0x000fe2000f8e18ff */
[----:B------:R-:W-:Y:S02]  /*4800*/  PRMT R3, RZ, 0x654, R3 ;  /* 0x00000654ff037816 */ /* 0x000fe40000000003 */
[----:B------:R-:W2:Y:S01]  /*4810*/  LDS.128 R4, [R4+0x2d0] ;  /* 0x0002d00004047984 */ /* 0x000ea20000000c00 */
[----:B-1----:R-:W-:Y:S02]  /*4820*/  @P0 SHF.L.U32 R2, R8, 0x1f, RZ ;  /* 0x0000001f08020819 */ /* 0x002fe400000006ff */
[----:B------:R-:W-:Y:S01]  /*4830*/  SHF.L.U32 R0, R11, 0x1f, RZ ;  /* 0x0000001f0b007819 */ /* 0x000fe200000006ff */
[----:B------:R-:W-:Y:S01]  /*4840*/  @!PT LDS RZ, [RZ] ;  /* 0x00000000fffff984 */ /* 0x000fe20000000800 */
[----:B------:R-:W-:Y:S01]  /*4850*/  @!PT LDS RZ, [RZ] ;  /* 0x00000000fffff984 */ /* 0x000fe20000000800 */
[----:B------:R-:W-:Y:S01]  /*4860*/  @!PT LDS RZ, [RZ] ;  /* 0x00000000fffff984 */ /* 0x000fe20000000800 */
[----:B------:R-:W-:Y:S01]  /*4870*/  @!PT LDS RZ, [RZ] ;  /* 0x00000000fffff984 */ /* 0x000fe20000000800 */
[----:B------:R1:W-:Y:S06]  /*4880*/  MEMBAR.ALL.CTA ;  /* 0x0000000000007992 */ /* 0x0003ec0000008000 */
[----:B-1----:R-:W1:Y:S02]  /*4890*/  FENCE.VIEW.ASYNC.S ;  /* 0x00000000000073c6 */ /* 0x002e640000000000 */
[----:B-1----:R1:W-:Y:S01]  /*48a0*/  SYNCS.ARRIVE.TRANS64.RED.A1T0 RZ, [R3+URZ], RZ ;  /* 0x000000ff03ff79a7 */ /* 0x0023e200081004ff */
[----:B------:R1:W3:Y:S01]  /*48b0*/  @P0 SYNCS.PHASECHK.TRANS64.TRYWAIT P2, [UR4], R2 ;  /* 0x00000002ff0005a7 */ /* 0x0002e20008041104 */
[----:B--2---:R-:W-:Y:S01]  /*48c0*/  LOP3.LUT P1, RZ, R6, 0x1, RZ, 0xc0, !PT ;  /* 0x0000000106ff7812 */ /* 0x004fe2000782c0ff */
[----:B------:R-:W2:Y:S02]  /*48d0*/  SYNCS.PHASECHK.TRANS64.TRYWAIT P0, [UR18+0x280], R0 ;  /* 0x00028000ff0075a7 */ /* 0x000ea40008001112 */
[----:B-123--:R-:W-:Y:S10]  /*48e0*/  @!P0 BRA `(.L_x_92) ;  /* 0x00000048006c8947 */ /* 0x00eff40003800000 */
.L_x_210:
[----:B------:R-:W-:Y:S01]  /*48f0*/  IADD3 R10, PT, PT, R10, 0x1, RZ ;  /* 0x000000010a0a7810 */ /* 0x000fe20007ffe0ff */
[----:B------:R-:W-:Y:S06]  /*4900*/  BRA.U !UP4, `(.L_x_93) ;  /* 0x000000010c887547 */ /* 0x000fec000b800000 */
[----:B------:R-:W-:Y:S02]  /*4910*/  ULEA UR14, UR19, UR24, 0x6 ;  /* 0x00000018130e7291 */ /* 0x000fe4000f8e30ff */
[----:B------:R-:W-:Y:S01]  /*4920*/  UPLOP3.LUT UP2, UPT, UPT, UPT, UPT, 0x40, 0x4 ;  /* 0x000000000004789c */ /* 0x000fe20003f4e870 */
[----:B------:R-:W-:Y:S01]  /*4930*/  UMOV UR12, UR23 ;  /* 0x00000017000c7c82 */ /* 0x000fe20008000000 */
[----:B------:R-:W-:Y:S01]  /*4940*/  UMOV UR11, UR22 ;  /* 0x00000016000b7c82 */ /* 0x000fe20008000000 */
[----:B------:R-:W-:-:S08]  /*4950*/  UMOV UR5, UR10 ;  /* 0x0000000a00057c82 */ /* 0x000fd00008000000 */
.L_x_96:
[----:B------:R-:W-:Y:S02]  /*4960*/  UIADD3 UR12, UPT, UPT, UR12, 0x1, URZ ;  /* 0x000000010c0c7890 */ /* 0x000fe4000fffe0ff */
[----:B--2---:R-:W-:Y:S02]  /*4970*/  ULEA UR6, UR5, UR13, 0x3 ;  /* 0x0000000d05067291 */ /* 0x004fe4000f8e18ff */
[----:B------:R-:W-:Y:S01]  /*4980*/  UISETP.NE.AND UP3, UPT, UR12, URZ, UPT ;  /* 0x000000ff0c00728c */ /* 0x000fe2000bf65270 */
[----:B---3--:R-:W-:Y:S10]  /*4990*/  @P2 BRA `(.L_x_94) ;  /* 0x00000000000c2947 */ /* 0x008ff40003800000 */
[----:B-1----:R-:W-:Y:S04]  /*49a0*/  SHF.L.U32 R2, R8, 0x1f, RZ ;  /* 0x0000001f08027819 */ /* 0x002fe800000006ff */
[----:B------:R-:W1:Y:S02]  /*49b0*/  SYNCS.PHASECHK.TRANS64.TRYWAIT P0, [UR6], R2 ;  /* 0x00000002ff0075a7 */ /* 0x000e640008001106 */
[----:B-1----:R-:W-:Y:S05]  /*49c0*/  @!P0 BRA `(.L_x_95) ;  /* 0x00000048004c8947 */ /* 0x002fea0003800000 */
.L_x_94:
[----:B------:R-:W-:Y:S01]  /*49d0*/  UISETP.NE.AND UP0, UPT, UR11, 0x1, UPT ;  /* 0x000000010b00788c */ /* 0x000fe2000bf05270 */
[----:B------:R-:W-:Y:S01]  /*49e0*/  PLOP3.LUT P2, PT, PT, PT, PT, 0x80, 0x8 ;  /* 0x000000000008781c */ /* 0x000fe20003f4f070 */
[----:B------:R-:W-:Y:S02]  /*49f0*/  UIADD3 UR4, UPT, UPT, UR5, 0x1, URZ ;  /* 0x0000000105047890 */ /* 0x000fe4000fffe0ff */
[----:B------:R-:W-:Y:S02]  /*4a00*/  ULEA UR8, UR5, UR17, 0x7 ;  /* 0x0000001105087291 */ /* 0x000fe4000f8e38ff */
[----:B------:R-:W-:Y:S01]  /*4a10*/  UISETP.NE.AND UP1, UPT, UR4, 0x22, UPT ;  /* 0x000000220400788c */ /* 0x000fe2000bf25270 */
[----:B------:R-:W-:Y:S01]  /*4a20*/  PLOP3.LUT P0, PT, PT, PT, UP0, 0x80, 0x8 ;  /* 0x000000000008781c */ /* 0x000fe20003f0f008 */
[----:B------:R-:W-:Y:S02]  /*4a30*/  UIADD3 UR11, UPT, UPT, UR11, -0x1, URZ ;  /* 0xffffffff0b0b7890 */ /* 0x000fe4000fffe0ff */
[----:B------:R-:W-:Y:S02]  /*4a40*/  USEL UR7, URZ, 0x1, UP1 ;  /* 0x00000001ff077887 */ /* 0x000fe40008800000 */
[----:B------:R-:W-:Y:S01]  /*4a50*/  USEL UR10, UR4, URZ, UP1 ;  /* 0x000000ff040a7287 */ /* 0x000fe20008800000 */
[----:B------:R-:W-:Y:S03]  /*4a60*/  UMOV UR9, 0xc0004010 ;  /* 0xc000401000097882 */ /* 0x000fe60000000000 */
[----:B------:R-:W-:Y:S01]  /*4a70*/  @UP0 ULEA UR4, UR10, UR13, 0x3 ;  /* 0x0000000d0a040291 */ /* 0x000fe2000f8e18ff */
[----:B------:R-:W-:Y:S01]  /*4a80*/  LOP3.LUT R8, R8, UR7, RZ, 0x3c, !PT ;  /* 0x0000000708087c12 */ /* 0x000fe2000f8e3cff */
[----:B------:R-:W-:Y:S03]  /*4a90*/  UMOV UR7, 0xc0004010 ;  /* 0xc000401000077882 */ /* 0x000fe60000000000 */
[----:B-1----:R-:W-:Y:S04]  /*4aa0*/  @P0 SHF.L.U32 R0, R8, 0x1f, RZ ;  /* 0x0000001f08000819 */ /* 0x002fe800000006ff */
[----:B------:R2:W3:Y:S01]  /*4ab0*/  @P0 SYNCS.PHASECHK.TRANS64.TRYWAIT P2, [UR4], R0 ;  /* 0x00000000ff0005a7 */ /* 0x0004e20008041104 */
[----:B------:R-:W-:Y:S02]  /*4ac0*/  UIADD3 UR4, UPT, UPT, UR6, 0x110, URZ ;  /* 0x0000011006047890 */ /* 0x000fe4000fffe0ff */
[----:B------:R-:W-:Y:S03]  /*4ad0*/  ULEA UR6, UR5, UR16, 0x8 ;  /* 0x0000001005067291 */ /* 0x000fe6000f8e40ff */
[----:B------:R-:W-:Y:S06]  /*4ae0*/  UMOV UR5, UR10 ;  /* 0x0000000a00057c82 */ /* 0x000fec0008000000 */
[----:B------:R2:W-:Y:S01]  /*4af0*/  UTCQMMA gdesc[UR6], gdesc[UR8], tmem[UR14], tmem[UR20], idesc[UR21], UP2 ;  /* 0x00ff1408060075ea */ /* 0x0005e2000900030e */
[----:B------:R-:W-:Y:S01]  /*4b00*/  UPLOP3.LUT UP2, UPT, UPT, UPT, UPT, 0x80, 0x8 ;  /* 0x000000000008789c */ /* 0x000fe20003f4f070 */
[----:B------:R2:W-:Y:S01]  /*4b10*/  UTCBAR.MULTICAST [UR4], URZ, UR15 ;  /* 0x000000ff040073e9 */ /* 0x0005e2000800080f */
[----:B------:R-:W-:Y:S09]  /*4b20*/  BRA.U UP3, `(.L_x_96) ;  /* 0xfffffffd038c7547 */ /* 0x000ff2000b83ffff */
.L_x_93:
[----:B--2---:R-:W-:Y:S01]  /*4b30*/  UIADD3 UR4, UPT, UPT, UR19, 0x1, URZ ;  /* 0x0000000113047890 */ /* 0x004fe2000fffe0ff */
[C---:B------:R-:W-:Y:S01]  /*4b40*/  ISETP.NE.AND P0, PT, R10.reuse, 0x2, PT ;  /* 0x000000020a00780c */ /* 0x040fe20003f05270 */
[----:B------:R-:W-:Y:S02]  /*4b50*/  UIADD3 UR5, UPT, UPT, UR18, 0x260, URZ ;  /* 0x0000026012057890 */ /* 0x000fe4000fffe0ff */
[----:B------:R-:W-:Y:S01]  /*4b60*/  UISETP.NE.AND UP0, UPT, UR4, 0x4, UPT ;  /* 0x000000040400788c */ /* 0x000fe2000bf05270 */
[----:B-1----:R-:W-:Y:S02]  /*4b70*/  SEL R0, RZ, 0x1, P0 ;  /* 0x00000001ff007807 */ /* 0x002fe40000000000 */
[----:B------:R-:W-:Y:S01]  /*4b80*/  SEL R10, R10, RZ, P0 ;  /* 0x000000ff0a0a7207 */ /* 0x000fe20000000000 */
[----:B------:R-:W-:Y:S01]  /*4b90*/  USEL UR6, URZ, 0x1, UP0 ;  /* 0x00000001ff067887 */ /* 0x000fe20008000000 */
[----:B------:R-:W-:Y:S01]  /*4ba0*/  LOP3.LUT R9, R9, R0, RZ, 0x3c, !PT ;  /* 0x0000000009097212 */ /* 0x000fe200078e3cff */
[----:B------:R-:W-:Y:S01]  /*4bb0*/  USEL UR19, UR4, URZ, UP0 ;  /* 0x000000ff04137287 */ /* 0x000fe20008000000 */
[----:B------:R1:W-:Y:S03]  /*4bc0*/  UTCBAR [UR5], URZ ;  /* 0x000000ff050073e9 */ /* 0x0003e600080000ff */
[----:B------:R-:W-:Y:S01]  /*4bd0*/  LOP3.LUT R11, R11, UR6, RZ, 0x3c, !PT ;  /* 0x000000060b0b7c12 */ /* 0x000fe2000f8e3cff */
[----:B------:R-:W-:Y:S07]  /*4be0*/  @P1 BRA `(.L_x_97) ;  /* 0xfffffff800dc1947 */ /* 0x000fee000383ffff */
[----:B------:R-:W2:Y:S01]  /*4bf0*/  S2UR UR8, SR_CgaCtaId ;  /* 0x00000000000879c3 */ /* 0x000ea20000008800 */
[----:B------:R-:W-:Y:S01]  /*4c00*/  ELECT P0, URZ, PT ;  /* 0x0000000000ff782f */ /* 0x000fe20003800000 */
[----:B------:R-:W-:Y:S01]  /*4c10*/  IMAD.MOV.U32 R0, RZ, RZ, 0x1 ;  /* 0x00000001ff007424 */ /* 0x000fe200078e00ff */
[----:B------:R-:W-:Y:S01]  /*4c20*/  UIADD3 UR13, UPT, UPT, UR13, 0x280, URZ ;  /* 0x000002800d0d7890 */ /* 0x000fe2000fffe0ff */
[----:B------:R-:W-:Y:S01]  /*4c30*/  SHF.L.U32 R2, R11, 0x1f, RZ ;  /* 0x0000001f0b027819 */ /* 0x000fe200000006ff */
[----:B------:R-:W-:-:S03]  /*4c40*/  UMOV UR4, 0x40 ;  /* 0x0000004000047882 */ /* 0x000fc60000000000 */
[----:B------:R-:W-:Y:S01]  /*4c50*/  UVIRTCOUNT.DEALLOC.SMPOOL 0x80 ;  /* 0x000000800000784c */ /* 0x000fe20000000000 */
[----:B--2---:R-:W-:Y:S02]  /*4c60*/  ULEA UR8, UR8, UR4, 0x18 ;  /* 0x0000000408087291 */ /* 0x004fe4000f8ec0ff */
[----:B------:R-:W-:-:S07]  /*4c70*/  ULEA UR4, UR19, UR13, 0x3 ;  /* 0x0000000d13047291 */ /* 0x000fce000f8e18ff */
[----:B------:R2:W-:Y:S02]  /*4c80*/  @P0 STS.U8 [UR8+0x1c], R0 ;  /* 0x00001c00ff000988 */ /* 0x0005e40008000008 */
[----:B------:R-:W4:Y:S02]  /*4c90*/  SYNCS.PHASECHK.TRANS64.TRYWAIT P0, [UR4], R2 ;  /* 0x00000002ff0075a7 */ /* 0x000f240008001104 */
[----:B--2-4-:R-:W-:Y:S05]  /*4ca0*/  @!P0 BRA `(.L_x_98) ;  /* 0x0000004400ac8947 */ /* 0x014fea0003800000 */
.L_x_213:
[----:B------:R-:W-:-:S04]  /*4cb0*/  UIADD3 UR4, UPT, UPT, UR19, 0x1, URZ ;  /* 0x0000000113047890 */ /* 0x000fc8000fffe0ff */
[----:B------:R-:W-:-:S04]  /*4cc0*/  UISETP.NE.AND UP0, UPT, UR4, 0x4, UPT ;  /* 0x000000040400788c */ /* 0x000fc8000bf05270 */
[----:B------:R-:W-:Y:S02]  /*4cd0*/  USEL UR6, URZ, 0x1, UP0 ;  /* 0x00000001ff067887 */ /* 0x000fe40008000000 */
[----:B------:R-:W-:-:S04]  /*4ce0*/  USEL UR4, UR4, URZ, UP0 ;  /* 0x000000ff04047287 */ /* 0x000fc80008000000 */
[----:B-1----:R-:W-:Y:S01]  /*4cf0*/  ULEA UR5, UR4, UR13, 0x3 ;  /* 0x0000000d04057291 */ /* 0x002fe2000f8e18ff */
[----:B--2---:R-:W-:-:S04]  /*4d00*/  LOP3.LUT R2, R11, UR6, RZ, 0x3c, !PT ;  /* 0x000000060b027c12 */ /* 0x004fc8000f8e3cff */
[----:B------:R-:W-:-:S04]  /*4d10*/  SHF.L.U32 R3, R2, 0x1f, RZ ;  /* 0x0000001f02037819 */ /* 0x000fc800000006ff */
[----:B------:R-:W1:Y:S02]  /*4d20*/  SYNCS.PHASECHK.TRANS64.TRYWAIT P0, [UR5], R3 ;  /* 0x00000003ff0075a7 */ /* 0x000e640008001105 */
[----:B-1----:R-:W-:Y:S05]  /*4d30*/  @!P0 BRA `(.L_x_99) ;  /* 0x0000004400a08947 */ /* 0x002fea0003800000 */
.L_x_215:
        /* <DEDUP_REMOVED lines=9> */
.L_x_217:
[----:B------:R-:W-:-:S04]  /*4dd0*/  UIADD3 UR4, UPT, UPT, UR4, 0x1, URZ ;  /* 0x0000000104047890 */ /* 0x000fc8000fffe0ff */
[----:B------:R-:W-:-:S04]  /*4de0*/  UISETP.NE.AND UP0, UPT, UR4, 0x4, UPT ;  /* 0x000000040400788c */ /* 0x000fc8000bf05270 */
[----:B------:R-:W-:Y:S02]  /*4df0*/  USEL UR5, URZ, 0x1, UP0 ;  /* 0x00000001ff057887 */ /* 0x000fe40008000000 */
[----:B------:R-:W-:-:S04]  /*4e00*/  USEL UR4, UR4, URZ, UP0 ;  /* 0x000000ff04047287 */ /* 0x000fc80008000000 */
[----:B------:R-:W-:Y:S01]  /*4e10*/  ULEA UR4, UR4, UR13, 0x3 ;  /* 0x0000000d04047291 */ /* 0x000fe2000f8e18ff */
[----:B------:R-:W-:-:S04]  /*4e20*/  LOP3.LUT R2, R2, UR5, RZ, 0x3c, !PT ;  /* 0x0000000502027c12 */ /* 0x000fc8000f8e3cff */
[----:B------:R-:W-:-:S04]  /*4e30*/  SHF.L.U32 R2, R2, 0x1f, RZ ;  /* 0x0000001f02027819 */ /* 0x000fc800000006ff */
[----:B------:R-:W2:Y:S02]  /*4e40*/  SYNCS.PHASECHK.TRANS64.TRYWAIT P0, [UR4], R2 ;  /* 0x00000002ff0075a7 */ /* 0x000ea40008001104 */
[----:B--2---:R-:W-:Y:S05]  /*4e50*/  @!P0 BRA `(.L_x_101) ;  /* 0x0000004400888947 */ /* 0x004fea0003800000 */
.L_x_219:
[----:B------:R-:W-:Y:S01]  /*4e60*/  NOP ;  /* 0x0000000000007918 */ /* 0x000fe20000000000 */
[----:B-1----:R-:W1:Y:S01]  /*4e70*/  LDS R0, [UR8+0x14] ;  /* 0x00001408ff007984 */ /* 0x002e620008000800 */
[----:B------:R-:W-:Y:S01]  /*4e80*/  ULOP3.LUT UR4, UR24, 0xffff, URZ, 0xc0, !UPT ;  /* 0x0000ffff18047892 */ /* 0x000fe2000f8ec0ff */
[----:B------:R-:W-:Y:S01]  /*4e90*/  UMOV UR5, 0xffff ;  /* 0x0000ffff00057882 */ /* 0x000fe20000000000 */
[----:B------:R-:W-:Y:S02]  /*4ea0*/  UMOV UR6, 0x1 ;  /* 0x0000000100067882 */ /* 0x000fe40000000000 */
[----:B------:R-:W-:-:S04]  /*4eb0*/  USHF.R.U32.HI UR4, URZ, 0x5, UR4 ;  /* 0x00000005ff047899 */ /* 0x000fc80008011604 */
[----:B------:R-:W-:Y:S02]  /*4ec0*/  USHF.L.U32 UR5, UR5, UR4, URZ ;  /* 0x0000000405057299 */ /* 0x000fe400080006ff */
[----:B------:R-:W-:-:S04]  /*4ed0*/  USHF.L.U32 UR4, UR6, UR4, URZ ;  /* 0x0000000406047299 */ /* 0x000fc800080006ff */
[----:B-1----:R-:W-:-:S04]  /*4ee0*/  LOP3.LUT R0, R0, UR5, RZ, 0xc0, !PT ;  /* 0x0000000500007c12 */ /* 0x002fc8000f8ec0ff */
[----:B------:R-:W-:-:S13]  /*4ef0*/  ISETP.NE.AND P0, PT, R0, UR5, PT ;  /* 0x0000000500007c0c */ /* 0x000fda000bf05270 */
[----:B------:R-:W-:Y:S05]  /*4f00*/  @P0 BRA `(.L_x_102) ;  /* 0x0000000000580947 */ /* 0x000fea0003800000 */
[----:B------:R-:W1:Y:S02]  /*4f10*/  LDS R0, [UR8+0x18] ;  /* 0x00001808ff007984 */ /* 0x000e640008000800 */
[----:B-1----:R-:W-:-:S04]  /*4f20*/  LOP3.LUT R0, R0, UR4, RZ, 0xc0, !PT ;  /* 0x0000000400007c12 */ /* 0x002fc8000f8ec0ff */
[----:B------:R-:W-:-:S13]  /*4f30*/  ISETP.NE.AND P0, PT, R0, UR4, PT ;  /* 0x0000000400007c0c */ /* 0x000fda000bf05270 */
[----:B------:R-:W-:Y:S05]  /*4f40*/  @P0 BRA `(.L_x_103) ;  /* 0x00000000003c0947 */ /* 0x000fea0003800000 */
[----:B------:R-:W1:Y:S01]  /*4f50*/  S2R R2, SR_LANEID ;  /* 0x0000000000027919 */ /* 0x000e620000000000 */
[----:B------:R-:W-:-:S06]  /*4f60*/  ULOP3.LUT UR5, URZ, UR5, URZ, 0x33, !UPT ;  /* 0x00000005ff057292 */ /* 0x000fcc000f8e33ff */
[----:B------:R-:W-:-:S04]  /*4f70*/  IMAD.U32 R0, RZ, RZ, UR5 ;  /* 0x00000005ff007e24 */ /* 0x000fc8000f8e00ff */
[----:B------:R2:W4:Y:S02]  /*4f80*/  REDUX UR7, R0 ;  /* 0x00000000000773c4 */ /* 0x0005240000000000 */
[----:B------:R1:W-:Y:S01]  /*4f90*/  UTCATOMSWS.AND URZ, UR5 ;  /* 0x0000000500ff79e3 */ /* 0x0003e20008000000 */
[----:B--2---:R-:W-:Y:S01]  /*4fa0*/  LOP3.LUT R0, RZ, UR4, RZ, 0x33, !PT ;  /* 0x00000004ff007c12 */ /* 0x004fe2000f8e33ff */
[----:B------:R-:W-:Y:S02]  /*4fb0*/  VOTEU.ANY UR4, UPT, PT ;  /* 0x0000000000047886 */ /* 0x000fe400038e0100 */
[----:B------:R-:W-:Y:S02]  /*4fc0*/  UFLO.U32 UR4, UR4 ;  /* 0x00000004000472bd */ /* 0x000fe400080e0000 */
[----:B------:R-:W2:Y:S04]  /*4fd0*/  REDUX UR6, R0 ;  /* 0x00000000000673c4 */ /* 0x000ea80000000000 */
[----:B-1----:R-:W-:-:S02]  /*4fe0*/  ISETP.EQ.U32.AND P0, PT, R2, UR4, PT ;  /* 0x0000000402007c0c */ /* 0x002fc4000bf02070 */
[----:B----4-:R-:W-:-:S11]  /*4ff0*/  MOV R2, UR7 ;  /* 0x0000000700027c02 */ /* 0x010fd60008000f00 */
[----:B------:R1:W-:Y:S01]  /*5000*/  @P0 ATOMS.AND RZ, [UR8+0x14], R2 ;  /* 0x00001402ffff098c */ /* 0x0003e2000a800008 */
[----:B--2---:R-:W-:-:S05]  /*5010*/  IMAD.U32 R0, RZ, RZ, UR6 ;  /* 0x00000006ff007e24 */ /* 0x004fca000f8e00ff */
[----:B------:R1:W-:Y:S01]  /*5020*/  @P0 ATOMS.AND RZ, [UR8+0x18], R0 ;  /* 0x00001800ffff098c */ /* 0x0003e2000a800008 */
[----:B------:R-:W-:Y:S05]  /*5030*/  BRA `(.L_x_104) ;  /* 0x0000000000147947 */ /* 0x000fea0003800000 */
.L_x_103:
[----:B------:R-:W-:Y:S02]  /*5040*/  MOV R2, 0x5060 ;  /* 0x0000506000027802 */ /* 0x000fe40000000f00 */
[----:B---3-5:R-:W-:Y:S05]  /*5050*/  CALL.REL.NOINC `($__internal_0_$__cuda_sm10x_tcgen05_guardrail_trap_col_being_dealloced_not_returned_by_alloc) ;  /* 0x0000004400a47944 */ /* 0x028fea0003c00000 */
[----:B------:R-:W-:Y:S05]  /*5060*/  BRA `(.L_x_104) ;  /* 0x0000000000087947 */ /* 0x000fea0003800000 */
.L_x_102:
[----:B------:R-:W-:Y:S02]  /*5070*/  MOV R2, 0x5090 ;  /* 0x0000509000027802 */ /* 0x000fe40000000f00 */
[----:B---3-5:R-:W-:Y:S05]  /*5080*/  CALL.REL.NOINC `($__internal_2_$__cuda_sm10x_tcgen05_guardrail_trap_unallocated_columns_being_dealloced) ;  /* 0x0000004400b07944 */ /* 0x028fea0003c00000 */
.L_x_104:
[----:B------:R-:W-:Y:S01]  /*5090*/  NOP ;  /* 0x0000000000007918 */ /* 0x000fe20000000000 */
[----:B------:R-:W-:Y:S05]  /*50a0*/  EXIT ;  /* 0x000000000000794d */ /* 0x000fea0003800000 */
.L_x_86:
[----:B------:R-:W-:-:S09]  /*50b0*/  UISETP.NE.OR UP0, UPT, UR22, 0x3, !UP3 ;  /* 0x000000031600788c */ /* 0x000fd2000df05670 */
[----:B------:R-:W-:Y:S05]  /*50c0*/  BRA.U UP0, `(.L_x_105) ;  /* 0x0000000d00087547 */ /* 0x000fea000b800000 */
[----:B------:R-:W1:Y:S01]  /*50d0*/  LDCU UR26, c[0x0][0x370] ;  /* 0x00006e00ff1a77ac */ /* 0x000e620008000800 */
[----:B------:R-:W2:Y:S01]  /*50e0*/  LDC.64 R16, c[0x0][0x348] ;  /* 0x0000d200ff107b82 */ /* 0x000ea20000000a00 */
[----:B------:R-:W-:Y:S02]  /*50f0*/  HFMA2 R13, -RZ, RZ, 0, 0 ;  /* 0x00000000ff0d7431 */ /* 0x000fe400000001ff */
[----:B------:R-:W-:Y:S01]  /*5100*/  IMAD.MOV.U32 R15, RZ, RZ, 0x1 ;  /* 0x00000001ff0f7424 */ /* 0x000fe200078e00ff */
[----:B------:R-:W1:Y:S01]  /*5110*/  LDCU.128 UR28, c[0x0][0xb10] ;  /* 0x00016200ff1c77ac */ /* 0x000e620008000c00 */
[----:B------:R-:W-:Y:S01]  /*5120*/  IMAD.MOV.U32 R14, RZ, RZ, RZ ;  /* 0x000000ffff0e7224 */ /* 0x000fe200078e00ff */
[----:B------:R-:W-:Y:S01]  /*5130*/  MOV R12, 0x2000 ;  /* 0x00002000000c7802 */ /* 0x000fe20000000f00 */
[----:B------:R-:W3:Y:S01]  /*5140*/  LDCU UR25, c[0x0][0x374] ;  /* 0x00006e80ff1977ac */ /* 0x000ee20008000800 */
[----:B------:R-:W4:Y:S01]  /*5150*/  LDC.64 R2, c[0x0][0x888] ;  /* 0x00022200ff027b82 */ /* 0x000f220000000a00 */
[----:B------:R-:W3:Y:S01]  /*5160*/  LDCU UR16, c[0x0][0xb0c] ;  /* 0x00016180ff1077ac */ /* 0x000ee20008000800 */
[----:B------:R-:W2:Y:S06]  /*5170*/  LDCU UR35, c[0x0][0xb20] ;  /* 0x00016400ff2377ac */ /* 0x000eac0008000800 */
[----:B------:R-:W4:Y:S01]  /*5180*/  LDC.64 R4, c[0x0][0x890] ;  /* 0x00022400ff047b82 */ /* 0x000f220000000a00 */
[----:B------:R-:W2:Y:S01]  /*5190*/  LDCU UR4, c[0x0][0xb30] ;  /* 0x00016600ff0477ac */ /* 0x000ea20008000800 */
[----:B------:R-:W-:Y:S01]  /*51a0*/  UMOV UR17, 0x400 ;  /* 0x0000040000117882 */ /* 0x000fe20000000000 */
[----:B-1----:R-:W-:-:S02]  /*51b0*/  UIMAD.WIDE.U32 UR6, UR26, UR28, URZ ;  /* 0x0000001c1a0672a5 */ /* 0x002fc4000f8e00ff */
[----:B---3--:R-:W-:Y:S02]  /*51c0*/  UIMAD.WIDE.U32 UR8, UR25, UR31, URZ ;  /* 0x0000001f190872a5 */ /* 0x008fe4000f8e00ff */
[----:B------:R-:W-:Y:S02]  /*51d0*/  ULEA UR17, UR61, UR17, 0x18 ;  /* 0x000000113d117291 */ /* 0x000fe4000f8ec0ff */
[----:B------:R-:W-:Y:S02]  /*51e0*/  UPLOP3.LUT UP3, UPT, UPT, UPT, UPT, 0x40, 0x4 ;  /* 0x000000000004789c */ /* 0x000fe40003f6e870 */
[----:B------:R-:W-:Y:S01]  /*51f0*/  UIADD3 UR27, UPT, UPT, UR17, 0x220, URZ ;  /* 0x00000220111b7890 */ /* 0x000fe2000fffe0ff */
[----:B------:R-:W-:Y:S01]  /*5200*/  UMOV UR6, UR7 ;  /* 0x0000000700067c82 */ /* 0x000fe20008000000 */
[----:B------:R-:W-:Y:S01]  /*5210*/  UMOV UR32, UR9 ;  /* 0x0000000900207c82 */ /* 0x000fe20008000000 */
[----:B------:R-:W-:Y:S02]  /*5220*/  UISETP.GE.AND UP0, UPT, UR40, 0x1, UPT ;  /* 0x000000012800788c */ /* 0x000fe4000bf06270 */
[----:B------:R-:W-:Y:S01]  /*5230*/  UISETP.NE.AND UP4, UPT, UR40, 0x1, UPT ;  /* 0x000000012800788c */ /* 0x000fe2000bf85270 */
[----:B------:R-:W1:Y:S01]  /*5240*/  LDCU.64 UR14, c[0x0][0xb28] ;  /* 0x00016500ff0e77ac */ /* 0x000e620008000a00 */
[----:B------:R-:W-:-:S02]  /*5250*/  UISETP.NE.AND UP6, UPT, UR16, 0x1, UPT ;  /* 0x000000011000788c */ /* 0x000fc4000bfc5270 */
[----:B------:R-:W-:Y:S02]  /*5260*/  UISETP.NE.AND UP5, UPT, UR30, 0x1, UPT ;  /* 0x000000011e00788c */ /* 0x000fe4000bfa5270 */
[----:B------:R-:W-:Y:S02]  /*5270*/  UPRMT UR27, UR61, 0x654, UR27 ;  /* 0x000006543d1b7896 */ /* 0x000fe4000800001b */
[----:B------:R-:W-:Y:S02]  /*5280*/  USHF.R.U32.HI UR33, URZ, UR29, UR6 ;  /* 0x0000001dff217299 */ /* 0x000fe40008011606 */
[----:B--2---:R-:W-:Y:S02]  /*5290*/  USHF.R.U32.HI UR32, URZ, UR35, UR32 ;  /* 0x00000023ff207299 */ /* 0x004fe40008011620 */
[----:B------:R-:W-:-:S11]  /*52a0*/  UISETP.NE.AND UP2, UPT, UR4, 0x1, UPT ;  /* 0x000000010400788c */ /* 0x000fd6000bf45270 */
.L_x_113:
[C---:B------:R-:W-:Y:S02]  /*52b0*/  LEA R7, R14.reuse, UR17, 0x3 ;  /* 0x000000110e077c11 */ /* 0x040fe4000f8e18ff */
[----:B------:R-:W-:Y:S02]  /*52c0*/  SHF.L.U32 R0, R13, 0x1f, RZ ;  /* 0x0000001f0d007819 */ /* 0x000fe400000006ff */
[----:B------:R-:W-:Y:S02]  /*52d0*/  LEA R8, R14, UR17, 0x4 ;  /* 0x000000110e087c11 */ /* 0x000fe4000f8e20ff */
[----:B--2---:R-:W2:Y:S02]  /*52e0*/  SYNCS.PHASECHK.TRANS64.TRYWAIT P0, [R7+URZ+0x240], R0 ;  /* 0x00024000070075a7 */ /* 0x004ea400080011ff */
[----:B--2---:R-:W-:Y:S05]  /*52f0*/  @!P0 BRA `(.L_x_106) ;  /* 0x0000004000788947 */ /* 0x004fea0003800000 */
.L_x_220:
[----:B------:R-:W3:Y:S01]  /*5300*/  LDS.128 R8, [R8+0x2d0] ;  /* 0x0002d00008087984 */ /* 0x000ee20000000c00 */
[----:B------:R-:W-:Y:S01]  /*5310*/  UISETP.GE.AND UP0, UPT, UR40, 0x1, UPT ;  /* 0x000000012800788c */ /* 0x000fe2000bf06270 */
[----:B------:R-:W-:Y:S01]  /*5320*/  @!PT LDS RZ, [RZ] ;  /* 0x00000000fffff984 */ /* 0x000fe20000000800 */
[----:B------:R-:W-:Y:S01]  /*5330*/  @!PT LDS RZ, [RZ] ;  /* 0x00000000fffff984 */ /* 0x000fe20000000800 */
[----:B------:R-:W-:Y:S01]  /*5340*/  @!PT LDS RZ, [RZ] ;  /* 0x00000000fffff984 */ /* 0x000fe20000000800 */
[----:B------:R-:W-:Y:S01]  /*5350*/  @!PT LDS RZ, [RZ] ;  /* 0x00000000fffff984 */ /* 0x000fe20000000800 */
[----:B------:R1:W-:Y:S06]  /*5360*/  MEMBAR.ALL.CTA ;  /* 0x0000000000007992 */ /* 0x0003ec0000008000 */
[----:B-1----:R-:W1:Y:S01]  /*5370*/  FENCE.VIEW.ASYNC.S ;  /* 0x00000000000073c6 */ /* 0x002e620000000000 */
[----:B---3--:R-:W-:Y:S11]  /*5380*/  LOP3.LUT P0, RZ, R10, 0x1, RZ, 0xc0, !PT ;  /* 0x000000010aff7812 */ /* 0x008ff6000780c0ff */
[----:B------:R-:W-:Y:S02]  /*5390*/  @!UPT UIADD3 URZ, UPT, UPT, URZ, URZ, URZ ;  /* 0x000000fffffff290 */ /* 0x000fe4000fffe0ff */
[----:B-1----:R-:W-:Y:S01]  /*53a0*/  VOTEU.ANY UP1, P0 ;  /* 0x0000000000ff7886 */ /* 0x002fe20000020100 */
[----:B------:R-:W-:Y:S11]  /*53b0*/  PLOP3.LUT P0, PT, PT, PT, UP1, 0x80, 0x8 ;  /* 0x000000000008781c */ /* 0x000ff60003f0f018 */
[----:B------:R-:W-:Y:S02]  /*53c0*/  @!UPT UIADD3 URZ, UPT, UPT, URZ, URZ, URZ ;  /* 0x000000fffffff290 */ /* 0x000fe4000fffe0ff */
[----:B--2---:R-:W-:Y:S02]  /*53d0*/  @P0 SHF.R.U32.HI R0, RZ, 0x10, R9 ;  /* 0x00000010ff000819 */ /* 0x004fe40000011609 */
[----:B------:R-:W-:Y:S02]  /*53e0*/  @P0 MOV R6, R8 ;  /* 0x0000000800060202 */ /* 0x000fe40000000f00 */
[----:B------:R-:W-:Y:S01]  /*53f0*/  @P0 R2UR UR4, R0 ;  /* 0x00000000000402ca */ /* 0x000fe200000e0000 */
[----:B------:R-:W-:Y:S01]  /*5400*/  VIADD R0, R7, 0x250 ;  /* 0x0000025007007836 */ /* 0x000fe20000000000 */
[----:B------:R-:W-:Y:S02]  /*5410*/  @P0 LOP3.LUT R8, R9, 0xffff, RZ, 0xc0, !PT ;  /* 0x0000ffff09080812 */ /* 0x000fe400078ec0ff */
[----:B------:R-:W-:Y:S02]  /*5420*/  @P0 R2UR UR6, R6 ;  /* 0x00000000060602ca */ /* 0x000fe400000e0000 */
[----:B------:R-:W-:Y:S02]  /*5430*/  PRMT R0, RZ, 0x654, R0 ;  /* 0x00000654ff007816 */ /* 0x000fe40000000000 */
[----:B------:R-:W-:Y:S02]  /*5440*/  @P0 R2UR UR5, R8 ;  /* 0x00000000080502ca */ /* 0x000fe400000e0000 */
[----:B------:R1:W-:Y:S03]  /*5450*/  SYNCS.ARRIVE.TRANS64.RED.A1T0 RZ, [R0+URZ], RZ ;  /* 0x000000ff00ff79a7 */ /* 0x0003e600081004ff */
[----:B------:R-:W-:Y:S04]  /*5460*/  @UP1 UMOV UR24, UR4 ;  /* 0x0000000400181c82 */ /* 0x000fe80008000000 */
[----:B------:R-:W-:Y:S04]  /*5470*/  @UP1 UMOV UR13, UR6 ;  /* 0x00000006000d1c82 */ /* 0x000fe80008000000 */
[----:B------:R-:W-:Y:S01]  /*5480*/  @UP1 UMOV UR7, UR5 ;  /* 0x0000000500071c82 */ /* 0x000fe20008000000 */
[----:B------:R-:W-:Y:S05]  /*5490*/  BRA.U !UP0, `(.L_x_107) ;  /* 0x0000000108a47547 */ /* 0x000fea000b800000 */
[----:B------:R-:W-:Y:S02]  /*54a0*/  UIMAD.WIDE.U32 UR10, UR7, UR31, URZ ;  /* 0x0000001f070a72a5 */ /* 0x000fe4000f8e00ff */
[----:B------:R-:W-:Y:S02]  /*54b0*/  UIMAD.WIDE.U32 UR18, UR13, UR28, URZ ;  /* 0x0000001c0d1272a5 */ /* 0x000fe4000f8e00ff */
[----:B------:R-:W-:Y:S02]  /*54c0*/  USEL UR4, UR25, UR32, !UP5 ;  /* 0x0000002019047287 */ /* 0x000fe4000e800000 */
[----:B------:R-:W-:Y:S02]  /*54d0*/  USEL UR8, UR26, UR33, !UP6 ;  /* 0x000000211a087287 */ /* 0x000fe4000f000000 */
[----:B------:R-:W-:Y:S02]  /*54e0*/  UIMAD.WIDE.U32 UR20, UR4, UR14, URZ ;  /* 0x0000000e041472a5 */ /* 0x000fe4000f8e00ff */
[----:B------:R-:W-:Y:S01]  /*54f0*/  UIMAD.WIDE.U32 UR22, UR8, UR14, URZ ;  /* 0x0000000e081672a5 */ /* 0x000fe2000f8e00ff */
[----:B------:R-:W-:Y:S02]  /*5500*/  UMOV UR5, UR11 ;  /* 0x0000000b00057c82 */ /* 0x000fe40008000000 */
[----:B------:R-:W-:Y:S03]  /*5510*/  USHF.R.U32.HI UR6, URZ, UR35, UR5 ;  /* 0x00000023ff067299 */ /* 0x000fe60008011605 */
[----:B------:R-:W-:Y:S01]  /*5520*/  UMOV UR5, UR19 ;  /* 0x0000001300057c82 */ /* 0x000fe20008000000 */
[----:B------:R-:W-:Y:S02]  /*5530*/  USEL UR6, UR7, UR6, !UP5 ;  /* 0x0000000607067287 */ /* 0x000fe4000e800000 */
[----:B------:R-:W-:Y:S02]  /*5540*/  USHF.R.U32.HI UR9, URZ, UR29, UR5 ;  /* 0x0000001dff097299 */ /* 0x000fe40008011605 */
[----:B------:R-:W-:Y:S01]  /*5550*/  UIMAD.WIDE.U32 UR10, UR6, UR14, URZ ;  /* 0x0000000e060a72a5 */ /* 0x000fe2000f8e00ff */
[----:B------:R-:W-:Y:S02]  /*5560*/  UMOV UR5, UR21 ;  /* 0x0000001500057c82 */ /* 0x000fe40008000000 */
[----:B------:R-:W-:Y:S03]  /*5570*/  @UP4 USHF.R.U32.HI UR4, URZ, UR15, UR5 ;  /* 0x0000000fff044299 */ /* 0x000fe60008011605 */
[----:B------:R-:W-:Y:S01]  /*5580*/  UMOV UR5, UR23 ;  /* 0x0000001700057c82 */ /* 0x000fe20008000000 */
[----:B------:R-:W-:Y:S02]  /*5590*/  UIMAD UR4, UR40, UR4, URZ ;  /* 0x00000004280472a4 */ /* 0x000fe4000f8e02ff */
[----:B------:R-:W-:Y:S02]  /*55a0*/  @UP4 USHF.R.U32.HI UR8, URZ, UR15, UR5 ;  /* 0x0000000fff084299 */ /* 0x000fe40008011605 */
[----:B------:R-:W-:Y:S02]  /*55b0*/  USEL UR5, UR13, UR9, !UP6 ;  /* 0x000000090d057287 */ /* 0x000fe4000f000000 */
[----:B------:R-:W-:Y:S02]  /*55c0*/  UIMAD UR9, UR40, UR8, URZ ;  /* 0x00000008280972a4 */ /* 0x000fe4000f8e02ff */
[----:B------:R-:W-:Y:S03]  /*55d0*/  UISETP.GE.AND UP0, UPT, UR6, UR4, UPT ;  /* 0x000000040600728c */ /* 0x000fe6000bf06270 */
[----:B------:R-:W-:Y:S01]  /*55e0*/  UMOV UR4, UR11 ;  /* 0x0000000b00047c82 */ /* 0x000fe20008000000 */
[----:B------:R-:W-:Y:S02]  /*55f0*/  UISETP.GE.OR UP0, UPT, UR5, UR9, UP0 ;  /* 0x000000090500728c */ /* 0x000fe40008706670 */
[----:B------:R-:W-:Y:S02]  /*5600*/  USHF.R.U32.HI UR4, URZ, UR15, UR4 ;  /* 0x0000000fff047299 */ /* 0x000fe40008011604 */
[----:B------:R-:W-:Y:S02]  /*5610*/  UIMAD.WIDE.U32 UR10, UR5, UR14, URZ ;  /* 0x0000000e050a72a5 */ /* 0x000fe4000f8e00ff */
[----:B------:R-:W-:Y:S04]  /*5620*/  USEL UR12, UR6, UR4, !UP4 ;  /* 0x00000004060c7287 */ /* 0x000fe8000e000000 */
[----:B------:R-:W-:Y:S01]  /*5630*/  UIADD3 UR9, UPT, UPT, -UR12, URZ, URZ ;  /* 0x000000ff0c097290 */ /* 0x000fe2000fffe1ff */
[----:B------:R-:W-:Y:S02]  /*5640*/  @!UP0 UMOV UR4, UR11 ;  /* 0x0000000b00048c82 */ /* 0x000fe40008000000 */
[----:B------:R-:W-:Y:S02]  /*5650*/  @!UP0 USHF.R.U32.HI UR4, URZ, UR15, UR4 ;  /* 0x0000000fff048299 */ /* 0x000fe40008011604 */
[----:B------:R-:W-:Y:S02]  /*5660*/  UIMAD UR9, UR40, UR9, UR6 ;  /* 0x00000009280972a4 */ /* 0x000fe4000f8e0206 */
[----:B------:R-:W-:Y:S04]  /*5670*/  @!UP0 USEL UR4, UR5, UR4, !UP4 ;  /* 0x0000000405048287 */ /* 0x000fe8000e000000 */
[----:B------:R-:W-:Y:S02]  /*5680*/  @!UP0 UIMAD UR9, UR8, UR9, UR4 ;  /* 0x00000009080982a4 */ /* 0x000fe4000f8e0204 */
[----:B------:R-:W-:Y:S02]  /*5690*/  @!UP0 UIADD3 UR10, UPT, UPT, UR12, -UR4, URZ ;  /* 0x800000040c0a8290 */ /* 0x000fe4000fffe0ff */
[----:B------:R-:W-:Y:S02]  /*56a0*/  UIADD3 UR4, UPT, UPT, -UR5, URZ, URZ ;  /* 0x000000ff05047290 */ /* 0x000fe4000fffe1ff */
[----:B------:R-:W-:Y:S02]  /*56b0*/  UIADD3 UR8, UPT, UPT, -UR6, URZ, URZ ;  /* 0x000000ff06087290 */ /* 0x000fe4000fffe1ff */
[----:B------:R-:W-:Y:S02]  /*56c0*/  @!UP0 UIMAD UR6, UR10, UR40, UR5 ;  /* 0x000000280a0682a4 */ /* 0x000fe4000f8e0205 */
[----:B------:R-:W-:Y:S02]  /*56d0*/  UIMAD UR13, UR16, UR4, UR13 ;  /* 0x00000004100d72a4 */ /* 0x000fe4000f8e020d */
[----:B------:R-:W-:Y:S01]  /*56e0*/  UIMAD UR7, UR30, UR8, UR7 ;  /* 0x000000081e0772a4 */ /* 0x000fe2000f8e0207 */
[----:B------:R-:W-:Y:S02]  /*56f0*/  @!UP0 UMOV UR5, UR9 ;  /* 0x0000000900058c82 */ /* 0x000fe40008000000 */
[----:B------:R-:W-:Y:S02]  /*5700*/  UIMAD UR13, UR5, UR16, UR13 ;  /* 0x00000010050d72a4 */ /* 0x000fe4000f8e020d */
[----:B------:R-:W-:Y:S11]  /*5710*/  UIMAD UR7, UR6, UR30, UR7 ;  /* 0x0000001e060772a4 */ /* 0x000ff6000f8e0207 */
[----:B------:R-:W-:Y:S01]  /*5720*/  @!UPT UIADD3 URZ, UPT, UPT, URZ, URZ, URZ ;  /* 0x000000fffffff290 */ /* 0x000fe2000fffe0ff */
.L_x_107:
[----:B------:R-:W2:Y:S01]  /*5730*/  @!UP2 LDCU.128 UR20, c[0x0][0xb10] ;  /* 0x00016200ff14a7ac */ /* 0x000ea20008000c00 */
[C---:B----4-:R-:W-:Y:S02]  /*5740*/  ISETP.NE.U32.AND P1, PT, R4.reuse, RZ, PT ;  /* 0x000000ff0400720c */ /* 0x050fe40003f25070 */
[----:B------:R-:W-:Y:S02]  /*5750*/  ISETP.NE.U32.AND P0, PT, R4, RZ, PT ;  /* 0x000000ff0400720c */ /* 0x000fe40003f05070 */
[C---:B------:R-:W-:Y:S02]  /*5760*/  ISETP.NE.AND.EX P1, PT, R5.reuse, RZ, PT, P1 ;  /* 0x000000ff0500720c */ /* 0x040fe40003f25310 */
[----:B------:R-:W-:Y:S01]  /*5770*/  ISETP.NE.AND.EX P0, PT, R5, RZ, PT, P0 ;  /* 0x000000ff0500720c */ /* 0x000fe20003f05300 */
[----:B------:R-:W3:Y:S01]  /*5780*/  @!UP2 LDCU UR5, c[0x0][0xb0c] ;  /* 0x00016180ff05a7ac */ /* 0x000ee20008000800 */
[----:B------:R-:W-:Y:S01]  /*5790*/  SHF.L.U32 R6, R15, 0x1f, RZ ;  /* 0x0000001f0f067819 */ /* 0x000fe200000006ff */
[----:B--2---:R-:W-:Y:S07]  /*57a0*/  UIMAD.WIDE.U32 UR8, UR13, UR20, URZ ;  /* 0x000000140d0872a5 */ /* 0x004fee000f8e00ff */
[----:B------:R-:W-:Y:S01]  /*57b0*/  @!UP2 UMOV UR4, UR9 ;  /* 0x000000090004ac82 */ /* 0x000fe20008000000 */
[----:B---3--:R-:W-:Y:S02]  /*57c0*/  @!UP2 UISETP.NE.AND UP0, UPT, UR5, 0x1, UPT ;  /* 0x000000010500a88c */ /* 0x008fe4000bf05270 */
[----:B------:R-:W-:Y:S02]  /*57d0*/  @!UP2 USHF.R.U32.HI UR4, URZ, UR21, UR4 ;  /* 0x00000015ff04a299 */ /* 0x000fe40008011604 */
[----:B------:R-:W-:Y:S02]  /*57e0*/  UIMAD.WIDE.U32 UR8, UR7, UR23, URZ ;  /* 0x00000017070872a5 */ /* 0x000fe4000f8e00ff */
[----:B------:R-:W-:Y:S02]  /*57f0*/  @!UP2 USEL UR10, UR13, UR4, !UP0 ;  /* 0x000000040d0aa287 */ /* 0x000fe4000c000000 */
[----:B------:R-:W-:Y:S03]  /*5800*/  @!UP2 UISETP.NE.AND UP0, UPT, UR22, 0x1, UPT ;  /* 0x000000011600a88c */ /* 0x000fe6000bf05270 */
[----:B------:R-:W-:Y:S02]  /*5810*/  @!UP2 UMOV UR6, UR9 ;  /* 0x000000090006ac82 */ /* 0x000fe40008000000 */
[----:B------:R-:W2:Y:S02]  /*5820*/  @!UP2 LDCU UR4, c[0x0][0xb20] ;  /* 0x00016400ff04a7ac */ /* 0x000ea40008000800 */
[----:B--2---:R-:W-:Y:S04]  /*5830*/  @!UP2 USHF.R.U32.HI UR6, URZ, UR4, UR6 ;  /* 0x00000004ff06a299 */ /* 0x004fe80008011606 */
[----:B------:R-:W-:Y:S04]  /*5840*/  @!UP2 USEL UR6, UR7, UR6, !UP0 ;  /* 0x000000060706a287 */ /* 0x000fe8000c000000 */
[----:B------:R-:W-:Y:S02]  /*5850*/  @!UP2 UIADD3 UR4, UPT, UPT, -UR10, UR6, URZ ;  /* 0x000000060a04a290 */ /* 0x000fe4000fffe1ff */
[----:B------:R-:W-:Y:S02]  /*5860*/  @!UP2 UIADD3 UR6, UPT, UPT, UR10, -UR6, URZ ;  /* 0x800000060a06a290 */ /* 0x000fe4000fffe0ff */
[----:B------:R-:W-:Y:S02]  /*5870*/  @!UP2 UIMAD UR13, UR4, UR5, UR13 ;  /* 0x00000005040da2a4 */ /* 0x000fe4000f8e020d */
[----:B------:R-:W-:Y:S01]  /*5880*/  @!UP2 UIMAD UR7, UR6, UR22, UR7 ;  /* 0x000000160607a2a4 */ /* 0x000fe2000f8e0207 */
[----:B------:R-:W-:Y:S11]  /*5890*/  BRA.U UP3, `(.L_x_108) ;  /* 0x0000000103107547 */ /* 0x000ff6000b800000 */
[----:B------:R-:W-:Y:S04]  /*58a0*/  MOV R7, UR34 ;  /* 0x0000002200077c02 */ /* 0x000fe80008000f00 */
[----:B------:R-:W-:Y:S04]  /*58b0*/  SHF.L.U32 R7, R7, 0x1f, RZ ;  /* 0x0000001f07077819 */ /* 0x000fe800000006ff */
[----:B------:R-:W2:Y:S02]  /*58c0*/  SYNCS.PHASECHK.TRANS64.TRYWAIT P2, [UR17+0x238], R7 ;  /* 0x00023807ff0075a7 */ /* 0x000ea40008041111 */
[----:B--2---:R-:W-:Y:S05]  /*58d0*/  @!P2 BRA `(.L_x_109) ;  /* 0x0000003c0014a947 */ /* 0x004fea0003800000 */
.L_x_108:
[----:B------:R-:W-:Y:S05]  /*58e0*/  @!P1 BRA `(.L_x_110) ;  /* 0x0000000000309947 */ /* 0x000fea0003800000 */
[----:B------:R-:W-:Y:S01]  /*58f0*/  ISETP.NE.U32.AND P1, PT, R2, RZ, PT ;  /* 0x000000ff0200720c */ /* 0x000fe20003f25070 */
[----:B------:R-:W2:Y:S01]  /*5900*/  LDCU.64 UR4, c[0x0][0x358] ;  /* 0x00006b00ff0477ac */ /* 0x000ea20008000a00 */
[----:B------:R-:W-:Y:S02]  /*5910*/  IMAD.MOV.U32 R141, RZ, RZ, 0x1 ;  /* 0x00000001ff8d7424 */ /* 0x000fe400078e00ff */
[----:B------:R-:W-:Y:S11]  /*5920*/  ISETP.NE.AND.EX P1, PT, R3, RZ, PT, P1 ;  /* 0x000000ff0300720c */ /* 0x000ff60003f25310 */
[----:B------:R-:W-:Y:S02]  /*5930*/  @!UPT UIADD3 URZ, UPT, UPT, URZ, URZ, URZ ;  /* 0x000000fffffff290 */ /* 0x000fe4000fffe0ff */
[----:B------:R-:W3:Y:S01]  /*5940*/  @P1 LDC.64 R8, c[0x0][0x888] ;  /* 0x00022200ff081b82 */ /* 0x000ee20000000a00 */
[----:B-1----:R-:W-:Y:S04]  /*5950*/  @P1 IMAD R0, R4, UR36, RZ ;  /* 0x0000002404001c24 */ /* 0x002fe8000f8e02ff */
[----:B---3--:R-:W-:Y:S04]  /*5960*/  @P1 IMAD.WIDE R8, R0, 0x4, R8 ;  /* 0x0000000400081825 */ /* 0x008fe800078e0208 */
[----:B------:R-:W-:Y:S01]  /*5970*/  HFMA2 R0, -RZ, RZ, 0, 5.9604644775390625e-08 ;  /* 0x00000001ff007431 */ /* 0x000fe200000001ff */
[----:B--2--5:R2:W5:Y:S04]  /*5980*/  @P1 LDG.E R71, desc[UR4][R8.64] ;  /* 0x0000000408471981 */ /* 0x024568000c1e1900 */
[----:B------:R-:W-:Y:S01]  /*5990*/  @!P1 PRMT R141, R0, 0x7610, R141 ;  /* 0x00007610008d9816 */ /* 0x000fe2000000008d */
[----:B--2---:R-:W3:Y:S06]  /*59a0*/  @!P1 LDC R71, c[0x0][0x880] ;  /* 0x00022000ff479b82 */ /* 0x004eec0000000800 */
.L_x_110:
[----:B---3-5:R-:W-:Y:S01]  /*59b0*/  @!P0 FSETP.EQ.AND P1, PT, R71, RZ, PT ;  /* 0x000000ff4700820b */ /* 0x028fe20003f22000 */
[----:B------:R-:W-:Y:S01]  /*59c0*/  @!UPT UIADD3 URZ, UPT, UPT, URZ, URZ, URZ ;  /* 0x000000fffffff290 */ /* 0x000fe2000fffe0ff */
[----:B------:R-:W-:Y:S11]  /*59d0*/  @!P0 BRA `(.L_x_111) ;  /* 0x0000000000188947 */ /* 0x000ff60003800000 */
[----:B------:R-:W-:Y:S02]  /*59e0*/  LOP3.LUT P0, RZ, R141, 0xff, RZ, 0xc0, !PT ;  /* 0x000000ff8dff7812 */ /* 0x000fe4000780c0ff */
[----:B------:R-:W-:Y:S04]  /*59f0*/  ISETP.NE.U32.AND P1, PT, R2, RZ, PT ;  /* 0x000000ff0200720c */ /* 0x000fe80003f25070 */
[----:B------:R-:W-:Y:S04]  /*5a00*/  ISETP.NE.AND.EX P1, PT, R3, RZ, PT, P1 ;  /* 0x000000ff0300720c */ /* 0x000fe80003f25310 */
[----:B------:R-:W-:Y:S03]  /*5a10*/  PLOP3.LUT P1, PT, P1, PT, PT, 0x8, 0x80 ;  /* 0x000000000080781c */ /* 0x000fe60000f2e170 */
[----:B------:R-:W-:Y:S11]  /*5a20*/  @P0 FSETP.EQ.AND P1, PT, R71, RZ, PT ;  /* 0x000000ff4700020b */ /* 0x000ff60003f22000 */
[----:B------:R-:W-:Y:S02]  /*5a30*/  @!UPT UIADD3 URZ, UPT, UPT, URZ, URZ, URZ ;  /* 0x000000fffffff290 */ /* 0x000fe4000fffe0ff */
.L_x_111:
[----:B------:R-:W2:Y:S01]  /*5a40*/  SYNCS.PHASECHK.TRANS64.TRYWAIT P0, [UR17+0x228], R6 ;  /* 0x00022806ff0075a7 */ /* 0x000ea20008001111 */
[----:B------:R-:W-:Y:S02]  /*5a50*/  ELECT P2, URZ, PT ;  /* 0x0000000000ff782f */ /* 0x000fe40003840000 */
[----:B------:R-:W-:Y:S01]  /*5a60*/  IADD3 R14, PT, PT, R14, 0x1, RZ ;  /* 0x000000010e0e7810 */ /* 0x000fe20007ffe0ff */
[----:B--2---:R-:W-:Y:S10]  /*5a70*/  @!P0 BRA `(.L_x_112) ;  /* 0x0000003800c48947 */ /* 0x004ff40003800000 */
.L_x_223:
[----:B------:R-:W-:Y:S01]  /*5a80*/  PLOP3.LUT P1, PT, P1, P2, PT, 0xf2, 0x2f ;  /* 0x00000000002f781c */ /* 0x000fe20000f25e72 */
[----:B------:R-:W-:Y:S01]  /*5a90*/  UMOV UR18, 0x0 ;  /* 0x0000000000127882 */ /* 0x000fe20000000000 */
[----:B------:R-:W-:Y:S01]  /*5aa0*/  UMOV UR19, 0x10000000 ;  /* 0x1000000000137882 */ /* 0x000fe20000000000 */
[----:B------:R-:W-:Y:S01]  /*5ab0*/  UMOV UR12, UR36 ;  /* 0x00000024000c7c82 */ /* 0x000fe20008000000 */
[----:B------:R-:W-:Y:S01]  /*5ac0*/  LOP3.LUT R15, R15, 0x1, RZ, 0x3c, !PT ;  /* 0x000000010f0f7812 */ /* 0x000fe200078e3cff */
[----:B------:R-:W-:Y:S01]  /*5ad0*/  UPLOP3.LUT UP3, UPT, UPT, UPT, UPT, 0x80, 0x8 ;  /* 0x000000000008789c */ /* 0x000fe20003f6f070 */
[----:B------:R-:W-:Y:S07]  /*5ae0*/  UMOV UR36, UR24 ;  /* 0x0000001800247c82 */ /* 0x000fee0008000000 */
[----:B-1----:R-:W-:Y:S01]  /*5af0*/  @!P1 IADD3 R6, P0, PT, R16, 0x580, RZ ;  /* 0x0000058010069810 */ /* 0x002fe20007f1e0ff */
[----:B------:R-:W-:Y:S03]  /*5b00*/  VOTEU.ALL UP0, P1 ;  /* 0x0000000000ff7886 */ /* 0x000fe60000800000 */
[----:B------:R-:W-:Y:S01]  /*5b10*/  @!P1 R2UR UR5, R6 ;  /* 0x00000000060592ca */ /* 0x000fe200000e0000 */
[----:B------:R-:W-:Y:S01]  /*5b20*/  @!P1 IMAD.X R0, RZ, RZ, R17, P0 ;  /* 0x000000ffff009224 */ /* 0x000fe200000e0611 */
[----:B------:R-:W-:Y:S01]  /*5b30*/  @!UP0 USHF.L.U32 UR10, UR45, 0x6, URZ ;  /* 0x000000062d0a8899 */ /* 0x000fe200080006ff */
[----:B------:R-:W-:Y:S01]  /*5b40*/  ISETP.NE.AND P0, PT, R14, 0x2, PT ;  /* 0x000000020e00780c */ /* 0x000fe20003f05270 */
[----:B------:R-:W-:Y:S02]  /*5b50*/  @!UP0 USHF.L.U32 UR11, UR46, 0x7, URZ ;  /* 0x000000072e0b8899 */ /* 0x000fe400080006ff */
[----:B------:R-:W-:Y:S01]  /*5b60*/  @!P1 R2UR UR4, R0 ;  /* 0x00000000000492ca */ /* 0x000fe200000e0000 */
[----:B------:R-:W-:Y:S01]  /*5b70*/  @!UP0 UIADD3 UR8, UPT, UPT, UR17, 0x400, URZ ;  /* 0x0000040011088890 */ /* 0x000fe2000fffe0ff */
[----:B------:R-:W-:Y:S01]  /*5b80*/  SEL R0, RZ, 0x1, P0 ;  /* 0x00000001ff007807 */ /* 0x000fe20000000000 */
[----:B------:R-:W-:Y:S01]  /*5b90*/  @!UP0 UIADD3 UR9, UPT, UPT, UR17, 0x220, URZ ;  /* 0x0000022011098890 */ /* 0x000fe2000fffe0ff */
[----:B------:R-:W-:Y:S01]  /*5ba0*/  SEL R14, R14, RZ, P0 ;  /* 0x000000ff0e0e7207 */ /* 0x000fe20000000000 */
[----:B------:R-:W-:Y:S01]  /*5bb0*/  VOTEU.ALL UP0, P1 ;  /* 0x0000000000ff7886 */ /* 0x000fe20000800000 */
[----:B------:R-:W-:Y:S01]  /*5bc0*/  LOP3.LUT R13, R13, R0, RZ, 0x3c, !PT ;  /* 0x000000000d0d7212 */ /* 0x000fe200078e3cff */
[----:B------:R-:W-:Y:S01]  /*5bd0*/  IMAD.U32 R6, RZ, RZ, UR5 ;  /* 0x00000005ff067e24 */ /* 0x000fe2000f8e00ff */
[----:B------:R-:W-:Y:S02]  /*5be0*/  UIADD3 UR45, UPT, UPT, UR7, UR55, URZ ;  /* 0x00000037072d7290 */ /* 0x000fe4000fffe0ff */
[----:B------:R-:W-:Y:S03]  /*5bf0*/  UIADD3 UR46, UPT, UPT, UR13, UR58, URZ ;  /* 0x0000003a0d2e7290 */ /* 0x000fe6000fffe0ff */
[----:B------:R-:W-:Y:S01]  /*5c00*/  IMAD.U32 R7, RZ, RZ, UR4 ;  /* 0x00000004ff077e24 */ /* 0x000fe2000f8e00ff */
[----:B------:R-:W-:Y:S04]  /*5c10*/  @!P1 R2UR UR4, R6 ;  /* 0x00000000060492ca */ /* 0x000fe800000e0000 */
[----:B------:R-:W-:Y:S11]  /*5c20*/  @!P1 R2UR UR5, R7 ;  /* 0x00000000070592ca */ /* 0x000ff600000e0000 */
[----:B------:R-:W-:Y:S02]  /*5c30*/  @!UPT UIADD3 URZ, UPT, UPT, URZ, URZ, URZ ;  /* 0x000000fffffff290 */ /* 0x000fe4000fffe0ff */
[----:B------:R2:W-:Y:S01]  /*5c40*/  @!UP0 UTMALDG.3D [UR8], [UR4], desc[UR18] ;  /* 0x00001208040085b4 */ /* 0x0005e20008011000 */
[----:B------:R2:W-:Y:S01]  /*5c50*/  @!P1 SYNCS.ARRIVE.TRANS64.RED.A0TR RZ, [UR17+0x220], R12 ;  /* 0x0002200cffff99a7 */ /* 0x0005e20008300411 */
[----:B------:R-:W-:Y:S01]  /*5c60*/  SYNCS.ARRIVE.TRANS64.RED.A1T0 RZ, [UR27], RZ ;  /* 0x000000ffffff79a7 */ /* 0x000fe2000810041b */
[----:B------:R-:W-:Y:S05]  /*5c70*/  BRA.U UP1, `(.L_x_113) ;  /* 0xfffffff5018c7547 */ /* 0x000fea000b83ffff */
[----:B------:R-:W-:Y:S07]  /*5c80*/  MOV R0, UR17 ;  /* 0x0000001100007c02 */ /* 0x000fee0008000f00 */
.L_x_114:
[----:B-1----:R-:W-:-:S04]  /*5c90*/  SHF.L.U32 R2, R15, 0x1f, RZ ;  /* 0x0000001f0f027819 */ /* 0x002fc800000006ff */
[----:B------:R1:W3:Y:S03]  /*5ca0*/  SYNCS.PHASECHK.TRANS64.TRYWAIT P0, [R0+URZ+0x228], R2 ;  /* 0x00022802000075a7 */ /* 0x0002e600080011ff */
[----:B---3--:R-:W-:Y:S05]  /*5cb0*/  @!P0 NANOSLEEP.SYNCS 0x989680 ;  /* 0x009896800000895d */ /* 0x008fea0003900000 */
[----:B------:R-:W3:Y:S02]  /*5cc0*/  @!P0 SYNCS.PHASECHK.TRANS64 P0, [R0+URZ+0x228], R2 ;  /* 0x00022802000085a7 */ /* 0x000ee400080010ff */
[----:B--23--:R-:W-:Y:S05]  /*5cd0*/  @P0 EXIT ;  /* 0x000000000000094d */ /* 0x00cfea0003800000 */
[----:B------:R-:W-:Y:S05]  /*5ce0*/  BRA `(.L_x_114) ;  /* 0xfffffffc00e87947 */ /* 0x000fea000383ffff */
.L_x_105:
[----:B------:R-:W-:-:S06]  /*5cf0*/  UISETP.GE.AND UP0, UPT, UR22, 0x4, UPT ;  /* 0x000000041600788c */ /* 0x000fcc000bf06270 */
[----:B------:R-:W-:-:S13]  /*5d00*/  PLOP3.LUT P0, PT, PT, PT, UP0, 0x80, 0x8 ;  /* 0x000000000008781c */ /* 0x000fda0003f0f008 */
[----:B------:R-:W-:Y:S05]  /*5d10*/  @!P0 EXIT ;  /* 0x000000000000894d */ /* 0x000fea0003800000 */
[----:B------:R-:W-:Y:S01]  /*5d20*/  BAR.SYNC.DEFER_BLOCKING 0x6, 0xa0 ;  /* 0x0182800000007b1d */ /* 0x000fe20000010000 */
[C---:B------:R-:W-:Y:S02]  /*5d30*/  IMAD.SHL.U32 R4, R131.reuse, 0x40, RZ ;  /* 0x0000004083047824 */ /* 0x040fe400078e00ff */
[----:B------:R-:W-:Y:S02]  /*5d40*/  HFMA2 R68, -RZ, RZ, 0, 0 ;  /* 0x00000000ff447431 */ /* 0x000fe400000001ff */
[C---:B------:R-:W-:Y:S01]  /*5d50*/  IMAD.SHL.U32 R140, R131.reuse, 0x8, RZ ;  /* 0x00000008838c7824 */ /* 0x040fe200078e00ff */
[----:B------:R-:W-:Y:S01]  /*5d60*/  CS2R R144, SRZ ;  /* 0x0000000000907805 */ /* 0x000fe2000001ff00 */
[C---:B------:R-:W-:Y:S01]  /*5d70*/  IMAD.SHL.U32 R147, R131.reuse, 0x10, RZ ;  /* 0x0000001083937824 */ /* 0x040fe200078e00ff */
[----:B------:R-:W-:Y:S01]  /*5d80*/  UMOV UR44, 0x400 ;  /* 0x00000400002c7882 */ /* 0x000fe20000000000 */
[----:B------:R-:W-:Y:S01]  /*5d90*/  LOP3.LUT R5, R4, 0x180, RZ, 0xc0, !PT ;  /* 0x0000018004057812 */ /* 0x000fe200078ec0ff */
[----:B------:R-:W-:Y:S01]  /*5da0*/  ULEA UR44, UR61, UR44, 0x18 ;  /* 0x0000002c3d2c7291 */ /* 0x000fe2000f8ec0ff */
[----:B------:R-:W1:Y:S01]  /*5db0*/  LDC.64 R136, c[0x0][0x888] ;  /* 0x00022200ff887b82 */ /* 0x000e620000000a00 */
[----:B------:R-:W-:Y:S01]  /*5dc0*/  IMAD.U32 R69, R131, 0x10000, RZ ;  /* 0x0001000083457824 */ /* 0x000fe200078e00ff */
[----:B------:R-:W-:Y:S01]  /*5dd0*/  LOP3.LUT R140, R5, 0x30, R140, 0xf8, !PT ;  /* 0x00000030058c7812 */ /* 0x000fe200078ef88c */
[----:B------:R-:W-:Y:S01]  /*5de0*/  UIADD3 UR4, UPT, UPT, UR44, 0x2400, URZ ;  /* 0x000024002c047890 */ /* 0x000fe2000fffe0ff */
[----:B------:R-:W-:Y:S01]  /*5df0*/  LOP3.LUT R149, R147, 0x20, RZ, 0xc0, !PT ;  /* 0x0000002093957812 */ /* 0x000fe200078ec0ff */
[----:B------:R-:W-:Y:S01]  /*5e00*/  IMAD.MOV.U32 R146, RZ, RZ, RZ ;  /* 0x000000ffff927224 */ /* 0x000fe200078e00ff */
[----:B------:R-:W-:Y:S01]  /*5e10*/  LOP3.LUT R140, R140, 0x1e40, R4, 0xf8, !PT ;  /* 0x00001e408c8c7812 */ /* 0x000fe200078ef804 */
[----:B------:R-:W-:Y:S01]  /*5e20*/  IMAD.MOV.U32 R143, RZ, RZ, RZ ;  /* 0x000000ffff8f7224 */ /* 0x000fe200078e00ff */
[----:B------:R-:W2:Y:S01]  /*5e30*/  LDC.64 R138, c[0x0][0x890] ;  /* 0x00022400ff8a7b82 */ /* 0x000ea20000000a00 */
[----:B------:R-:W-:Y:S01]  /*5e40*/  LOP3.LUT R69, R69, 0x600000, RZ, 0xc0, !PT ;  /* 0x0060000045457812 */ /* 0x000fe200078ec0ff */
[----:B------:R-:W3:Y:S01]  /*5e50*/  LDCU UR53, c[0x0][0x370] ;  /* 0x00006e00ff3577ac */ /* 0x000ee20008000800 */
[----:B------:R-:W-:Y:S01]  /*5e60*/  VIADD R148, R140, UR44 ;  /* 0x0000002c8c947c36 */ /* 0x000fe20008000000 */
[----:B------:R-:W-:-:S02]  /*5e70*/  LOP3.LUT R147, R147, 0x40, RZ, 0xc0, !PT ;  /* 0x0000004093937812 */ /* 0x000fc400078ec0ff */
[----:B------:R-:W-:Y:S01]  /*5e80*/  MOV R150, UR4 ;  /* 0x0000000400967c02 */ /* 0x000fe20008000f00 */
[----:B------:R-:W4:Y:S01]  /*5e90*/  LDS R0, [UR44+0x2f0] ;  /* 0x0002f02cff007984 */ /* 0x000f220008000800 */
[----:B------:R-:W1:Y:S01]  /*5ea0*/  LDC.64 R134, c[0x0][0x8b0] ;  /* 0x00022c00ff867b82 */ /* 0x000e620000000a00 */
[--C-:B------:R-:W-:Y:S01]  /*5eb0*/  IADD3 R149, PT, PT, -R149, 0x400, R148.reuse ;  /* 0x0000040095957810 */ /* 0x100fe20007ffe194 */
[----:B------:R-:W1:Y:S01]  /*5ec0*/  LDCU.64 UR62, c[0x0][0x348] ;  /* 0x00006900ff3e77ac */ /* 0x000e620008000a00 */
[----:B------:R-:W-:-:S03]  /*5ed0*/  IADD3 R148, PT, PT, -R147, 0x400, R148 ;  /* 0x0000040093947810 */ /* 0x000fc60007ffe194 */
[----:B------:R-:W-:Y:S01]  /*5ee0*/  IMAD.IADD R147, R149, 0x1, -R147 ;  /* 0x0000000195937824 */ /* 0x000fe200078e0a93 */
[----:B------:R-:W1:Y:S01]  /*5ef0*/  LDCU UR41, c[0x0][0xb0c] ;  /* 0x00016180ff2977ac */ /* 0x000e620008000800 */
[----:B------:R-:W1:Y:S01]  /*5f00*/  LDC.64 R132, c[0x0][0x8a8] ;  /* 0x00022a00ff847b82 */ /* 0x000e620000000a00 */
[----:B------:R-:W1:Y:S01]  /*5f10*/  LDCU UR39, c[0x0][0xb30] ;  /* 0x00016600ff2777ac */ /* 0x000e620008000800 */
[----:B------:R-:W1:Y:S01]  /*5f20*/  LDCU.64 UR56, c[0x0][0x888] ;  /* 0x00011100ff3877ac */ /* 0x000e620008000a00 */
[----:B------:R-:W1:Y:S01]  /*5f30*/  LDCU.64 UR42, c[0x0][0xb28] ;  /* 0x00016500ff2a77ac */ /* 0x000e620008000a00 */
[----:B------:R-:W1:Y:S01]  /*5f40*/  LDCU.128 UR48, c[0x0][0xb10] ;  /* 0x00016200ff3077ac */ /* 0x000e620008000c00 */
[----:B------:R-:W1:Y:S01]  /*5f50*/  LDCU UR52, c[0x0][0x374] ;  /* 0x00006e80ff3477ac */ /* 0x000e620008000800 */
[----:B------:R-:W-:Y:S01]  /*5f60*/  UIADD3 UR59, UPT, UPT, UR44, 0x400, URZ ;  /* 0x000004002c3b7890 */ /* 0x000fe2000fffe0ff */
[----:B---34-:R-:W-:-:S11]  /*5f70*/  IMAD.IADD R69, R0, 0x1, R69 ;  /* 0x0000000100457824 */ /* 0x018fd600078e0245 */
.L_x_132:
[----:B------:R-:W-:Y:S02]  /*5f80*/  LEA R3, R143, UR44, 0x3 ;  /* 0x0000002c8f037c11 */ /* 0x000fe4000f8e18ff */
[----:B------:R-:W-:Y:S02]  /*5f90*/  SHF.L.U32 R0, R145, 0x1f, RZ ;  /* 0x0000001f91007819 */ /* 0x000fe400000006ff */
[----:B-1----:R-:W-:Y:S02]  /*5fa0*/  LEA R4, R143, UR44, 0x4 ;  /* 0x0000002c8f047c11 */ /* 0x002fe4000f8e20ff */
[----:B------:R-:W3:Y:S02]  /*5fb0*/  SYNCS.PHASECHK.TRANS64.TRYWAIT P0, [R3+URZ+0x240], R0 ;  /* 0x00024000030075a7 */ /* 0x000ee400080011ff */
[----:B--23--:R-:W-:Y:S05]  /*5fc0*/  @!P0 BRA `(.L_x_115) ;  /* 0x0000003400888947 */ /* 0x00cfea0003800000 */
.L_x_224:
[----:B------:R-:W4:Y:S01]  /*5fd0*/  LDS.128 R4, [R4+0x2d0] ;  /* 0x0002d00004047984 */ /* 0x000f220000000c00 */
[----:B------:R-:W-:Y:S01]  /*5fe0*/  UISETP.GE.AND UP0, UPT, UR40, 0x1, UPT ;  /* 0x000000012800788c */ /* 0x000fe2000bf06270 */
[----:B------:R-:W-:Y:S01]  /*5ff0*/  @!PT LDS RZ, [RZ] ;  /* 0x00000000fffff984 */ /* 0x000fe20000000800 */
[----:B------:R-:W-:Y:S01]  /*6000*/  @!PT LDS RZ, [RZ] ;  /* 0x00000000fffff984 */ /* 0x000fe20000000800 */
[----:B------:R-:W-:Y:S01]  /*6010*/  @!PT LDS RZ, [RZ] ;  /* 0x00000000fffff984 */ /* 0x000fe20000000800 */
[----:B------:R-:W-:Y:S01]  /*6020*/  @!PT LDS RZ, [RZ] ;  /* 0x00000000fffff984 */ /* 0x000fe20000000800 */
[----:B------:R1:W-:Y:S06]  /*6030*/  MEMBAR.ALL.CTA ;  /* 0x0000000000007992 */ /* 0x0003ec0000008000 */
[----:B-1----:R-:W1:Y:S01]  /*6040*/  FENCE.VIEW.ASYNC.S ;  /* 0x00000000000073c6 */ /* 0x002e620000000000 */
[----:B----4-:R-:W-:Y:S11]  /*6050*/  LOP3.LUT P0, RZ, R6, 0x1, RZ, 0xc0, !PT ;  /* 0x0000000106ff7812 */ /* 0x010ff6000780c0ff */
[----:B------:R-:W-:Y:S02]  /*6060*/  @!UPT UIADD3 URZ, UPT, UPT, URZ, URZ, URZ ;  /* 0x000000fffffff290 */ /* 0x000fe4000fffe0ff */
[----:B-1----:R-:W-:Y:S01]  /*6070*/  VOTEU.ANY UP1, P0 ;  /* 0x0000000000ff7886 */ /* 0x002fe20000020100 */
[----:B------:R-:W-:Y:S01]  /*6080*/  PLOP3.LUT P0, PT, PT, PT, UP1, 0x80, 0x8 ;  /* 0x000000000008781c */ /* 0x000fe20003f0f018 */
[----:B------:R-:W-:Y:S11]  /*6090*/  UP2UR UR47, UPR, URZ, 0x2 ;  /* 0x00000002ff2f7883 */ /* 0x000ff60008000000 */
[----:B------:R-:W-:Y:S01]  /*60a0*/  @!UPT UIADD3 URZ, UPT, UPT, URZ, URZ, URZ ;  /* 0x000000fffffff290 */ /* 0x000fe2000fffe0ff */
[----:B---3--:R-:W-:Y:S02]  /*60b0*/  @P0 SHF.R.U32.HI R0, RZ, 0x10, R5 ;  /* 0x00000010ff000819 */ /* 0x008fe40000011605 */
        /* <DEDUP_REMOVED lines=12> */
[----:B------:R-:W3:Y:S01]  /*6180*/  LDCU UR12, c[0x0][0xb20] ;  /* 0x00016400ff0c77ac */ /* 0x000ee20008000800 */
[----:B------:R-:W-:Y:S02]  /*6190*/  UIMAD.WIDE.U32 UR4, UR52, UR51, URZ ;  /* 0x00000033340472a5 */ /* 0x000fe4000f8e00ff */
[----:B------:R-:W-:Y:S02]  /*61a0*/  UIMAD.WIDE.U32 UR6, UR53, UR48, URZ ;  /* 0x00000030350672a5 */ /* 0x000fe4000f8e00ff */
[----:B------:R-:W-:Y:S02]  /*61b0*/  UISETP.NE.AND UP0, UPT, UR50, 0x1, UPT ;  /* 0x000000013200788c */ /* 0x000fe4000bf05270 */
[----:B------:R-:W-:Y:S02]  /*61c0*/  UIMAD.WIDE.U32 UR8, UR37, UR51, URZ ;  /* 0x00000033250872a5 */ /* 0x000fe4000f8e00ff */
[----:B------:R-:W-:Y:S02]  /*61d0*/  UIMAD.WIDE.U32 UR10, UR38, UR48, URZ ;  /* 0x00000030260a72a5 */ /* 0x000fe4000f8e00ff */
[----:B------:R-:W-:Y:S02]  /*61e0*/  UISETP.NE.AND UP1, UPT, UR41, 0x1, UPT ;  /* 0x000000012900788c */ /* 0x000fe4000bf25270 */
[----:B------:R-:W-:Y:S01]  /*61f0*/  UISETP.NE.AND UP2, UPT, UR40, 0x1, UPT ;  /* 0x000000012800788c */ /* 0x000fe2000bf45270 */
[----:B------:R-:W-:Y:S02]  /*6200*/  UMOV UR4, UR5 ;  /* 0x0000000500047c82 */ /* 0x000fe40008000000 */
[----:B---3--:R-:W-:Y:S03]  /*6210*/  USHF.R.U32.HI UR5, URZ, UR12, UR4 ;  /* 0x0000000cff057299 */ /* 0x008fe60008011604 */
[----:B------:R-:W-:Y:S02]  /*6220*/  UMOV UR4, UR7 ;  /* 0x0000000700047c82 */ /* 0x000fe40008000000 */
[----:B------:R-:W-:Y:S02]  /*6230*/  USHF.R.U32.HI UR7, URZ, UR49, UR4 ;  /* 0x00000031ff077299 */ /* 0x000fe40008011604 */
[----:B------:R-:W-:Y:S02]  /*6240*/  USEL UR4, UR52, UR5, !UP0 ;  /* 0x0000000534047287 */ /* 0x000fe4000c000000 */
[----:B------:R-:W-:Y:S01]  /*6250*/  USEL UR7, UR53, UR7, !UP1 ;  /* 0x0000000735077287 */ /* 0x000fe2000c800000 */
[----:B------:R-:W-:Y:S01]  /*6260*/  UMOV UR5, UR9 ;  /* 0x0000000900057c82 */ /* 0x000fe20008000000 */
[----:B------:R-:W-:Y:S02]  /*6270*/  UIMAD.WIDE.U32 UR8, UR4, UR42, URZ ;  /* 0x0000002a040872a5 */ /* 0x000fe4000f8e00ff */
[----:B------:R-:W-:Y:S03]  /*6280*/  USHF.R.U32.HI UR6, URZ, UR12, UR5 ;  /* 0x0000000cff067299 */ /* 0x000fe60008011605 */
[----:B------:R-:W-:Y:S01]  /*6290*/  UMOV UR5, UR11 ;  /* 0x0000000b00057c82 */ /* 0x000fe20008000000 */
[----:B------:R-:W-:Y:S02]  /*62a0*/  UIMAD.WIDE.U32 UR10, UR7, UR42, URZ ;  /* 0x0000002a070a72a5 */ /* 0x000fe4000f8e00ff */
[----:B------:R-:W-:Y:S02]  /*62b0*/  USHF.R.U32.HI UR12, URZ, UR49, UR5 ;  /* 0x00000031ff0c7299 */ /* 0x000fe40008011605 */
[----:B------:R-:W-:Y:S01]  /*62c0*/  USEL UR6, UR37, UR6, !UP0 ;  /* 0x0000000625067287 */ /* 0x000fe2000c000000 */
[----:B------:R-:W-:Y:S02]  /*62d0*/  UMOV UR5, UR9 ;  /* 0x0000000900057c82 */ /* 0x000fe40008000000 */
[----:B------:R-:W-:Y:S01]  /*62e0*/  UMOV UR10, UR11 ;  /* 0x0000000b000a7c82 */ /* 0x000fe20008000000 */
[----:B------:R-:W-:Y:S02]  /*62f0*/  @UP2 USHF.R.U32.HI UR4, URZ, UR43, UR5 ;  /* 0x0000002bff042299 */ /* 0x000fe40008011605 */
[----:B------:R-:W-:Y:S02]  /*6300*/  @UP2 USHF.R.U32.HI UR7, URZ, UR43, UR10 ;  /* 0x0000002bff072299 */ /* 0x000fe4000801160a */
[----:B------:R-:W-:Y:S02]  /*6310*/  UIMAD UR4, UR40, UR4, URZ ;  /* 0x00000004280472a4 */ /* 0x000fe4000f8e02ff */
[----:B------:R-:W-:Y:S02]  /*6320*/  UIMAD.WIDE.U32 UR10, UR6, UR42, URZ ;  /* 0x0000002a060a72a5 */ /* 0x000fe4000f8e00ff */
[----:B------:R-:W-:Y:S02]  /*6330*/  USEL UR5, UR38, UR12, !UP1 ;  /* 0x0000000c26057287 */ /* 0x000fe4000c800000 */
[----:B------:R-:W-:Y:S02]  /*6340*/  UIMAD UR8, UR40, UR7, URZ ;  /* 0x00000007280872a4 */ /* 0x000fe4000f8e02ff */
[----:B------:R-:W-:Y:S03]  /*6350*/  UISETP.GE.AND UP0, UPT, UR6, UR4, UPT ;  /* 0x000000040600728c */ /* 0x000fe6000bf06270 */
[----:B------:R-:W-:Y:S01]  /*6360*/  UMOV UR4, UR11 ;  /* 0x0000000b00047c82 */ /* 0x000fe20008000000 */
[----:B------:R-:W-:Y:S02]  /*6370*/  UISETP.GE.OR UP0, UPT, UR5, UR8, UP0 ;  /* 0x000000080500728c */ /* 0x000fe40008706670 */
[----:B------:R-:W-:Y:S02]  /*6380*/  USHF.R.U32.HI UR4, URZ, UR43, UR4 ;  /* 0x0000002bff047299 */ /* 0x000fe40008011604 */
[----:B------:R-:W-:Y:S02]  /*6390*/  UIMAD.WIDE.U32 UR8, UR5, UR42, URZ ;  /* 0x0000002a050872a5 */ /* 0x000fe4000f8e00ff */
[----:B------:R-:W-:Y:S02]  /*63a0*/  USEL UR11, UR6, UR4, !UP2 ;  /* 0x00000004060b7287 */ /* 0x000fe4000d000000 */
[----:B------:R-:W-:Y:S02]  /*63b0*/  UIADD3 UR8, UPT, UPT, -UR5, URZ, URZ ;  /* 0x000000ff05087290 */ /* 0x000fe4000fffe1ff */
[----:B------:R-:W-:Y:S01]  /*63c0*/  UIADD3 UR10, UPT, UPT, -UR11, URZ, URZ ;  /* 0x000000ff0b0a7290 */ /* 0x000fe2000fffe1ff */
[----:B------:R-:W-:Y:S01]  /*63d0*/  @!UP0 UMOV UR4, UR9 ;  /* 0x0000000900048c82 */ /* 0x000fe20008000000 */
[----:B------:R-:W-:Y:S02]  /*63e0*/  UIADD3 UR9, UPT, UPT, -UR6, URZ, URZ ;  /* 0x000000ff06097290 */ /* 0x000fe4000fffe1ff */
[----:B------:R-:W-:Y:S02]  /*63f0*/  @!UP0 USHF.R.U32.HI UR4, URZ, UR43, UR4 ;  /* 0x0000002bff048299 */ /* 0x000fe40008011604 */
[----:B------:R-:W-:Y:S02]  /*6400*/  UIMAD UR10, UR40, UR10, UR6 ;  /* 0x0000000a280a72a4 */ /* 0x000fe4000f8e0206 */
[----:B------:R-:W-:Y:S04]  /*6410*/  @!UP0 USEL UR4, UR5, UR4, !UP2 ;  /* 0x0000000405048287 */ /* 0x000fe8000d000000 */
[----:B------:R-:W-:Y:S02]  /*6420*/  @!UP0 UIMAD UR10, UR7, UR10, UR4 ;  /* 0x0000000a070a82a4 */ /* 0x000fe4000f8e0204 */
[----:B------:R-:W-:Y:S02]  /*6430*/  @!UP0 UIADD3 UR11, UPT, UPT, UR11, -UR4, URZ ;  /* 0x800000040b0b8290 */ /* 0x000fe4000fffe0ff */
[----:B------:R-:W-:Y:S02]  /*6440*/  UIMAD UR7, UR41, UR8, UR38 ;  /* 0x00000008290772a4 */ /* 0x000fe4000f8e0226 */
[----:B------:R-:W-:Y:S02]  /*6450*/  @!UP0 UIMAD UR6, UR11, UR40, UR5 ;  /* 0x000000280b0682a4 */ /* 0x000fe4000f8e0205 */
[----:B------:R-:W-:Y:S01]  /*6460*/  UIMAD UR4, UR50, UR9, UR37 ;  /* 0x00000009320472a4 */ /* 0x000fe2000f8e0225 */
[----:B------:R-:W-:Y:S02]  /*6470*/  @!UP0 UMOV UR5, UR10 ;  /* 0x0000000a00058c82 */ /* 0x000fe40008000000 */
[----:B------:R-:W-:Y:S02]  /*6480*/  UIMAD UR38, UR5, UR41, UR7 ;  /* 0x00000029052672a4 */ /* 0x000fe4000f8e0207 */
[----:B------:R-:W-:Y:S11]  /*6490*/  UIMAD UR37, UR6, UR50, UR4 ;  /* 0x00000032062572a4 */ /* 0x000ff6000f8e0204 */
[----:B------:R-:W-:Y:S01]  /*64a0*/  @!UPT UIADD3 URZ, UPT, UPT, URZ, URZ, URZ ;  /* 0x000000fffffff290 */ /* 0x000fe2000fffe0ff */
.L_x_116:
[----:B------:R-:W-:Y:S01]  /*64b0*/  UISETP.NE.AND UP0, UPT, UR39, 0x1, UPT ;  /* 0x000000012700788c */ /* 0x000fe2000bf05270 */
[----:B------:R-:W-:Y:S10]  /*64c0*/  IADD3 R143, PT, PT, R143, 0x1, RZ ;  /* 0x000000018f8f7810 */ /* 0x000ff40007ffe0ff */
[----:B------:R-:W3:Y:S01]  /*64d0*/  @!UP0 LDCU.128 UR12, c[0x0][0xb10] ;  /* 0x00016200ff0c87ac */ /* 0x000ee20008000c00 */
[----:B------:R-:W4:Y:S01]  /*64e0*/  @!UP0 LDCU UR5, c[0x0][0xb0c] ;  /* 0x00016180ff0587ac */ /* 0x000f220008000800 */
[----:B------:R-:W2:Y:S01]  /*64f0*/  @!UP0 LDCU UR10, c[0x0][0xb20] ;  /* 0x00016400ff0a87ac */ /* 0x000ea20008000800 */
[----:B---3--:R-:W-:Y:S02]  /*6500*/  UIMAD.WIDE.U32 UR8, UR38, UR12, URZ ;  /* 0x0000000c260872a5 */ /* 0x008fe4000f8e00ff */
[----:B------:R-:W-:Y:S02]  /*6510*/  UIMAD.WIDE.U32 UR6, UR37, UR15, URZ ;  /* 0x0000000f250672a5 */ /* 0x000fe4000f8e00ff */
[----:B------:R-:W-:Y:S03]  /*6520*/  @!UP0 UISETP.NE.AND UP1, UPT, UR14, 0x1, UPT ;  /* 0x000000010e00888c */ /* 0x000fe6000bf25270 */
[----:B------:R-:W-:Y:S01]  /*6530*/  @!UP0 UMOV UR4, UR9 ;  /* 0x0000000900048c82 */ /* 0x000fe20008000000 */
[----:B----4-:R-:W-:Y:S02]  /*6540*/  @!UP0 UISETP.NE.AND UP2, UPT, UR5, 0x1, UPT ;  /* 0x000000010500888c */ /* 0x010fe4000bf45270 */
[----:B------:R-:W-:Y:S01]  /*6550*/  @!UP0 USHF.R.U32.HI UR4, URZ, UR13, UR4 ;  /* 0x0000000dff048299 */ /* 0x000fe20008011604 */
[----:B------:R-:W-:Y:S02]  /*6560*/  @!UP0 UMOV UR6, UR7 ;  /* 0x0000000700068c82 */ /* 0x000fe40008000000 */
[----:B--2---:R-:W-:Y:S02]  /*6570*/  @!UP0 USHF.R.U32.HI UR6, URZ, UR10, UR6 ;  /* 0x0000000aff068299 */ /* 0x004fe40008011606 */
[----:B------:R-:W-:Y:S02]  /*6580*/  @!UP0 USEL UR7, UR38, UR4, !UP2 ;  /* 0x0000000426078287 */ /* 0x000fe4000d000000 */
[----:B------:R-:W-:Y:S04]  /*6590*/  @!UP0 USEL UR6, UR37, UR6, !UP1 ;  /* 0x0000000625068287 */ /* 0x000fe8000c800000 */
[----:B------:R-:W-:Y:S02]  /*65a0*/  @!UP0 UIADD3 UR4, UPT, UPT, -UR7, UR6, URZ ;  /* 0x0000000607048290 */ /* 0x000fe4000fffe1ff */
[----:B------:R-:W-:Y:S02]  /*65b0*/  @!UP0 UIADD3 UR6, UPT, UPT, UR7, -UR6, URZ ;  /* 0x8000000607068290 */ /* 0x000fe4000fffe0ff */
[----:B------:R-:W-:Y:S02]  /*65c0*/  @!UP0 UIMAD UR38, UR4, UR5, UR38 ;  /* 0x00000005042682a4 */ /* 0x000fe4000f8e0226 */
[----:B------:R-:W-:Y:S02]  /*65d0*/  @!UP0 UIMAD UR37, UR6, UR14, UR37 ;  /* 0x0000000e062582a4 */ /* 0x000fe4000f8e0225 */
[----:B------:R-:W-:Y:S09]  /*65e0*/  ULOP3.LUT UP0, URZ, UR59, 0x1b0, URZ, 0xc0, !UPT ;  /* 0x000001b03bff7892 */ /* 0x000ff2000f80c0ff */
[----:B------:R-:W-:Y:S05]  /*65f0*/  BRA.U !UP0, `(.L_x_117) ;  /* 0x0000000108407547 */ /* 0x000fea000b800000 */
[----:B------:R-:W2:Y:S01]  /*6600*/  LDCU.64 UR8, c[0x4][0x80] ;  /* 0x01001000ff0877ac */ /* 0x000ea20008000a00 */
[----:B------:R-:W-:Y:S01]  /*6610*/  MOV R3, 0x0 ;  /* 0x0000000000037802 */ /* 0x000fe20000000f00 */
[----:B------:R-:W-:Y:S02]  /*6620*/  HFMA2 R12, -RZ, RZ, 0, 5.9604644775390625e-08 ;  /* 0x00000001ff0c7431 */ /* 0x000fe400000001ff */
[----:B------:R-:W-:Y:S02]  /*6630*/  IMAD.MOV.U32 R8, RZ, RZ, 0x70 ;  /* 0x00000070ff087424 */ /* 0x000fe400078e00ff */
[----:B------:R-:W-:Y:S01]  /*6640*/  IMAD.MOV.U32 R13, RZ, RZ, RZ ;  /* 0x000000ffff0d7224 */ /* 0x000fe200078e00ff */
[----:B------:R-:W3:Y:S01]  /*6650*/  LDCU.64 UR6, c[0x4][0x88] ;  /* 0x01001100ff0677ac */ /* 0x000ee20008000a00 */
[----:B------:R-:W4:Y:S01]  /*6660*/  LDC.64 R2, c[0x4][R3] ;  /* 0x0100000003027b82 */ /* 0x000f220000000a00 */
[----:B------:R-:W1:Y:S01]  /*6670*/  LDCU.64 UR4, c[0x4][0x8] ;  /* 0x01000100ff0477ac */ /* 0x000e620008000a00 */
[----:B--2---:R-:W-:Y:S01]  /*6680*/  MOV R5, UR9 ;  /* 0x0000000900057c02 */ /* 0x004fe20008000f00 */
[----:B------:R-:W-:Y:S01]  /*6690*/  IMAD.U32 R4, RZ, RZ, UR8 ;  /* 0x00000008ff047e24 */ /* 0x000fe2000f8e00ff */
[----:B---3--:R-:W-:Y:S01]  /*66a0*/  MOV R7, UR7 ;  /* 0x0000000700077c02 */ /* 0x008fe20008000f00 */
[----:B------:R-:W-:Y:S01]  /*66b0*/  IMAD.U32 R6, RZ, RZ, UR6 ;  /* 0x00000006ff067e24 */ /* 0x000fe2000f8e00ff */
[----:B-1----:R-:W-:Y:S01]  /*66c0*/  MOV R11, UR5 ;  /* 0x00000005000b7c02 */ /* 0x002fe20008000f00 */
[----:B------:R-:W-:Y:S02]  /*66d0*/  IMAD.U32 R10, RZ, RZ, UR4 ;  /* 0x00000004ff0a7e24 */ /* 0x000fe4000f8e00ff */
[----:B------:R-:W-:Y:S07]  /*66e0*/  LEPC R20, `(.L_x_117) ;  /* 0x000000001014794e */ /* 0x000fee0000000000 */
[----:B----45:R-:W-:Y:S05]  /*66f0*/  CALL.ABS.NOINC R2 ;  /* 0x0000000002007343 */ /* 0x030fea0003c00000 */
.L_x_117:
[----:B------:R-:W-:Y:S01]  /*6700*/  LOP3.LUT P0, RZ, R150, 0x1b0, RZ, 0xc0, !PT ;  /* 0x000001b096ff7812 */ /* 0x000fe2000780c0ff */
[----:B------:R-:W-:Y:S11]  /*6710*/  BSSY.RECONVERGENT B6, `(.L_x_118) ;  /* 0x0000013000067945 */ /* 0x000ff60003800200 */
[----:B------:R-:W-:Y:S01]  /*6720*/  @!UPT UIADD3 URZ, UPT, UPT, URZ, URZ, URZ ;  /* 0x000000fffffff290 */ /* 0x000fe2000fffe0ff */
[----:B------:R-:W-:Y:S05]  /*6730*/  @!P0 BRA `(.L_x_119) ;  /* 0x0000000000408947 */ /* 0x000fea0003800000 */
        /* <DEDUP_REMOVED lines=16> */
.L_x_119:
[----:B------:R-:W-:Y:S05]  /*6840*/  BSYNC.RECONVERGENT B6 ;  /* 0x0000000000067941 */ /* 0x000fea0003800200 */
.L_x_118:
[----:B------:R-:W-:Y:S01]  /*6850*/  ISETP.NE.U32.AND P3, PT, R138, RZ, PT ;  /* 0x000000ff8a00720c */ /* 0x000fe20003f65070 */
[----:B------:R-:W-:Y:S01]  /*6860*/  UISETP.NE.AND UP1, UPT, UR60, URZ, UPT ;  /* 0x000000ff3c00728c */ /* 0x000fe2000bf25270 */
[----:B------:R-:W-:Y:S02]  /*6870*/  ISETP.NE.U32.AND P4, PT, R134, RZ, PT ;  /* 0x000000ff8600720c */ /* 0x000fe40003f85070 */
[----:B------:R-:W-:Y:S02]  /*6880*/  ISETP.NE.AND.EX P3, PT, R139, RZ, PT, P3 ;  /* 0x000000ff8b00720c */ /* 0x000fe40003f65330 */
[----:B------:R-:W-:Y:S02]  /*6890*/  PLOP3.LUT P1, PT, PT, PT, PT, 0x8, 0x80 ;  /* 0x000000000080781c */ /* 0x000fe40003f2e170 */
[----:B------:R-:W-:Y:S02]  /*68a0*/  PLOP3.LUT P0, PT, PT, PT, UP1, 0x80, 0x8 ;  /* 0x000000000008781c */ /* 0x000fe40003f0f018 */
[----:B------:R-:W-:Y:S02]  /*68b0*/  ISETP.NE.AND.EX P4, PT, R135, RZ, PT, P4 ;  /* 0x000000ff8700720c */ /* 0x000fe40003f85340 */
[----:B------:R-:W2:Y:S09]  /*68c0*/  @UP1 LDCU.64 UR4, c[0x0][0x888] ;  /* 0x00011100ff0417ac */ /* 0x000eb20008000a00 */
[----:B------:R-:W-:Y:S01]  /*68d0*/  @P0 PLOP3.LUT P1, PT, P3, PT, PT, 0x80, 0x8 ;  /* 0x000000000008081c */ /* 0x000fe20001f2f070 */
[----:B--2---:R-:W-:Y:S04]  /*68e0*/  @UP1 UISETP.NE.U32.AND UP0, UPT, UR4, URZ, UPT ;  /* 0x000000ff0400128c */ /* 0x004fe8000bf05070 */
[----:B------:R-:W-:Y:S04]  /*68f0*/  @UP1 UISETP.NE.AND.EX UP0, UPT, UR5, URZ, UPT, UP0 ;  /* 0x000000ff0500128c */ /* 0x000fe8000bf05300 */
[----:B------:R-:W-:Y:S01]  /*6900*/  @UP1 USEL UR4, URZ, 0xffffffff, UP0 ;  /* 0xffffffffff041887 */ /* 0x000fe20008000000 */
[----:B------:R-:W-:Y:S11]  /*6910*/  @!P3 BRA `(.L_x_120) ;  /* 0x000000000030b947 */ /* 0x000ff60003800000 */
        /* <DEDUP_REMOVED lines=12> */
.L_x_120:
[----:B------:R-:W-:Y:S05]  /*69e0*/  @!P4 BRA `(.L_x_121) ;  /* 0x000000000024c947 */ /* 0x000fea0003800000 */
[----:B------:R-:W-:Y:S01]  /*69f0*/  ISETP.NE.U32.AND P2, PT, R132, RZ, PT ;  /* 0x000000ff8400720c */ /* 0x000fe20003f45070 */
[----:B------:R-:W2:Y:S03]  /*6a00*/  LDCU.64 UR6, c[0x0][0x358] ;  /* 0x00006b00ff0677ac */ /* 0x000ea60008000a00 */
[----:B------:R-:W-:Y:S11]  /*6a10*/  ISETP.NE.AND.EX P2, PT, R133, RZ, PT, P2 ;  /* 0x000000ff8500720c */ /* 0x000ff60003f45320 */
[----:B------:R-:W-:Y:S02]  /*6a20*/  @!UPT UIADD3 URZ, UPT, UPT, URZ, URZ, URZ ;  /* 0x000000fffffff290 */ /* 0x000fe4000fffe0ff */
[----:B------:R-:W4:Y:S01]  /*6a30*/  @P2 LDC.64 R2, c[0x0][0x8a8] ;  /* 0x00022a00ff022b82 */ /* 0x000f220000000a00 */
[----:B-1----:R-:W-:Y:S04]  /*6a40*/  @P2 IMAD R0, R134, UR36, RZ ;  /* 0x0000002486002c24 */ /* 0x002fe8000f8e02ff */
[----:B----4-:R-:W-:Y:S05]  /*6a50*/  @P2 IMAD.WIDE R2, R0, 0x4, R2 ;  /* 0x0000000400022825 */ /* 0x010fea00078e0202 */
[----:B--2--5:R2:W5:Y:S02]  /*6a60*/  @P2 LDG.E R70, desc[UR6][R2.64] ;  /* 0x0000000602462981 */ /* 0x024564000c1e1900 */
[----:B--2---:R-:W4:Y:S02]  /*6a70*/  @!P2 LDC R70, c[0x0][0x8a0] ;  /* 0x00022800ff46ab82 */ /* 0x004f240000000800 */
.L_x_121:
[----:B---3-5:R-:W-:Y:S01]  /*6a80*/  @P0 FSETP.NEU.AND P4, PT, R71, RZ, PT ;  /* 0x000000ff4700020b */ /* 0x028fe20003f8d000 */
[----:B-1----:R-:W-:Y:S01]  /*6a90*/  IMAD.U32 R0, RZ, RZ, UR4 ;  /* 0x00000004ff007e24 */ /* 0x002fe2000f8e00ff */
[----:B------:R-:W-:Y:S01]  /*6aa0*/  @P0 LOP3.LUT P2, RZ, R141, 0xff, RZ, 0xc0, !PT ;  /* 0x000000ff8dff0812 */ /* 0x000fe2000784c0ff */
[----:B------:R-:W-:Y:S01]  /*6ab0*/  BSSY B1, `(.L_x_122) ;  /* 0x000003d000017945 */ /* 0x000fe20003800000 */
[----:B------:R-:W-:Y:S02]  /*6ac0*/  @P0 SEL R2, RZ, 0xffffffff, P4 ;  /* 0xffffffffff020807 */ /* 0x000fe40002000000 */
[----:B------:R-:W-:Y:S02]  /*6ad0*/  CS2R R18, SRZ ;  /* 0x0000000000127805 */ /* 0x000fe4000001ff00 */
[----:B------:R-:W-:Y:S02]  /*6ae0*/  LEA R22, R68, UR44, 0x3 ;  /* 0x0000002c44167c11 */ /* 0x000fe4000f8e18ff */
[----:B------:R-:W-:Y:S02]  /*6af0*/  CS2R R16, SRZ ;  /* 0x0000000000107805 */ /* 0x000fe4000001ff00 */
[----:B------:R-:W-:Y:S02]  /*6b00*/  @P1 SEL R2, R0, R2, !P2 ;  /* 0x0000000200021207 */ /* 0x000fe40005000000 */
[----:B------:R-:W-:Y:S02]  /*6b10*/  CS2R R26, SRZ ;  /* 0x00000000001a7805 */ /* 0x000fe4000001ff00 */
[----:B------:R-:W-:Y:S02]  /*6b20*/  SHF.L.U32 R4, R146, 0x1f, RZ ;  /* 0x0000001f92047819 */ /* 0x000fe400000006ff */
[----:B------:R-:W-:Y:S02]  /*6b30*/  CS2R R24, SRZ ;  /* 0x0000000000187805 */ /* 0x000fe4000001ff00 */
[----:B------:R-:W-:Y:S02]  /*6b40*/  @P0 LOP3.LUT R2, R2, 0x1, RZ, 0xc0, !PT ;  /* 0x0000000102020812 */ /* 0x000fe400078ec0ff */
[----:B------:R-:W-:Y:S02]  /*6b50*/  CS2R R30, SRZ ;  /* 0x00000000001e7805 */ /* 0x000fe4000001ff00 */
[----:B------:R-:W-:Y:S02]  /*6b60*/  PLOP3.LUT P5, PT, PT, PT, PT, 0x8, 0x80 ;  /* 0x000000000080781c */ /* 0x000fe40003fae170 */
[----:B------:R-:W-:Y:S02]  /*6b70*/  CS2R R28, SRZ ;  /* 0x00000000001c7805 */ /* 0x000fe4000001ff00 */
[----:B------:R-:W-:Y:S01]  /*6b80*/  ISETP.NE.U32.OR P1, PT, R2, 0x1, !P0 ;  /* 0x000000010200780c */ /* 0x000fe20004725470 */
[----:B------:R-:W-:Y:S01]  /*6b90*/  IMAD R2, R68, 0x40, R69 ;  /* 0x0000004044027824 */ /* 0x000fe200078e0245 */
[----:B------:R-:W-:Y:S02]  /*6ba0*/  CS2R R34, SRZ ;  /* 0x0000000000227805 */ /* 0x000fe4000001ff00 */
[----:B------:R-:W-:Y:S09]  /*6bb0*/  CS2R R32, SRZ ;  /* 0x0000000000207805 */ /* 0x000ff2000001ff00 */
[----:B------:R-:W-:Y:S04]  /*6bc0*/  @P1 SHF.L.U32 R0, R144, 0x1f, RZ ;  /* 0x0000001f90001819 */ /* 0x000fe800000006ff */
[----:B------:R-:W1:Y:S01]  /*6bd0*/  @P1 SYNCS.PHASECHK.TRANS64.TRYWAIT P0, [UR44+0x220], R0 ;  /* 0x00022000ff0015a7 */ /* 0x000e62000800112c */
[----:B------:R2:W3:Y:S01]  /*6be0*/  SYNCS.PHASECHK.TRANS64.TRYWAIT P4, [R22+URZ+0x260], R4 ;  /* 0x00026004160075a7 */ /* 0x0004e200080811ff */
[----:B-1----:R-:W-:Y:S01]  /*6bf0*/  @P1 PLOP3.LUT P5, PT, P0, PT, PT, 0x8, 0x80 ;  /* 0x000000000080181c */ /* 0x002fe200007ae170 */
[----:B------:R-:W-:Y:S01]  /*6c00*/  @!UPT UIADD3 URZ, UPT, UPT, URZ, URZ, URZ ;  /* 0x000000fffffff290 */ /* 0x000fe2000fffe0ff */
[----:B--23--:R-:W-:Y:S11]  /*6c10*/  @!P1 BRA `(.L_x_123) ;  /* 0x0000000000989947 */ /* 0x00cff60003800000 */
[----:B------:R-:W-:Y:S01]  /*6c20*/  ISETP.NE.U32.AND P0, PT, RZ, UR56, PT ;  /* 0x00000038ff007c0c */ /* 0x000fe2000bf05070 */
[----:B------:R-:W-:Y:S01]  /*6c30*/  BSSY B0, `(.L_x_124) ;  /* 0x0000016000007945 */ /* 0x000fe20003800000 */
[----:B------:R-:W-:Y:S02]  /*6c40*/  FSETP.NEU.AND P2, PT, R71, RZ, PT ;  /* 0x000000ff4700720b */ /* 0x000fe40003f4d000 */
[----:B------:R-:W-:Y:S02]  /*6c50*/  CS2R R34, SRZ ;  /* 0x0000000000227805 */ /* 0x000fe4000001ff00 */
[----:B------:R-:W-:Y:S02]  /*6c60*/  ISETP.NE.AND.EX P0, PT, RZ, UR57, PT, P0 ;  /* 0x00000039ff007c0c */ /* 0x000fe4000bf05300 */
[----:B------:R-:W-:Y:S02]  /*6c70*/  CS2R R32, SRZ ;  /* 0x0000000000207805 */ /* 0x000fe4000001ff00 */
[----:B------:R-:W-:Y:S02]  /*6c80*/  LOP3.LUT P1, RZ, R141, 0xff, RZ, 0xc0, !PT ;  /* 0x000000ff8dff7812 */ /* 0x000fe4000782c0ff */
[----:B------:R-:W-:Y:S02]  /*6c90*/  CS2R R30, SRZ ;  /* 0x00000000001e7805 */ /* 0x000fe4000001ff00 */
[----:B------:R-:W-:Y:S02]  /*6ca0*/  SEL R0, RZ, 0xffffffff, P2 ;  /* 0xffffffffff007807 */ /* 0x000fe40001000000 */
[----:B------:R-:W-:Y:S02]  /*6cb0*/  CS2R R28, SRZ ;  /* 0x00000000001c7805 */ /* 0x000fe4000001ff00 */
[----:B------:R-:W-:Y:S02]  /*6cc0*/  SEL R3, RZ, 0xffffffff, P0 ;  /* 0xffffffffff037807 */ /* 0x000fe40000000000 */
[----:B------:R-:W-:Y:S02]  /*6cd0*/  CS2R R26, SRZ ;  /* 0x00000000001a7805 */ /* 0x000fe4000001ff00 */
[----:B------:R-:W-:Y:S02]  /*6ce0*/  CS2R R24, SRZ ;  /* 0x0000000000187805 */ /* 0x000fe4000001ff00 */
[----:B------:R-:W-:Y:S02]  /*6cf0*/  CS2R R18, SRZ ;  /* 0x0000000000127805 */ /* 0x000fe4000001ff00 */
[----:B------:R-:W-:Y:S02]  /*6d00*/  @P3 SEL R0, R3, R0, !P1 ;  /* 0x0000000003003207 */ /* 0x000fe40004800000 */
[----:B------:R-:W-:Y:S02]  /*6d10*/  CS2R R16, SRZ ;  /* 0x0000000000107805 */ /* 0x000fe4000001ff00 */
[----:B------:R-:W-:Y:S04]  /*6d20*/  LOP3.LUT R0, R0, 0x1, RZ, 0xc0, !PT ;  /* 0x0000000100007812 */ /* 0x000fe800078ec0ff */
[----:B------:R-:W-:Y:S01]  /*6d30*/  ISETP.NE.U32.AND P0, PT, R0, 0x1, PT ;  /* 0x000000010000780c */ /* 0x000fe20003f05070 */
[----:B------:R-:W-:Y:S01]  /*6d40*/  @!UPT UIADD3 URZ, UPT, UPT, URZ, URZ, URZ ;  /* 0x000000fffffff290 */ /* 0x000fe2000fffe0ff */
[----:B------:R-:W-:Y:S11]  /*6d50*/  @!P5 BRA `(.L_x_125) ;  /* 0x00000000000cd947 */ /* 0x000ff60003800000 */
[----:B------:R-:W-:Y:S04]  /*6d60*/  SHF.L.U32 R3, R144, 0x1f, RZ ;  /* 0x0000001f90037819 */ /* 0x000fe800000006ff */
[----:B------:R-:W1:Y:S02]  /*6d70*/  SYNCS.PHASECHK.TRANS64.TRYWAIT P1, [UR44+0x220], R3 ;  /* 0x00022003ff0075a7 */ /* 0x000e64000802112c */
[----:B-1----:R-:W-:Y:S05]  /*6d80*/  @!P1 BRA `(.L_x_126) ;  /* 0x00000028002c9947 */ /* 0x002fea0003800000 */
.L_x_125:
[----:B------:R-:W-:Y:S05]  /*6d90*/  BSYNC B0 ;  /* 0x0000000000007941 */ /* 0x000fea0003800000 */
.L_x_124:
[----:B------:R2:W3:Y:S01]  /*6da0*/  @P0 LDS.128 R32, [R140+UR44+0x400] ;  /* 0x0004002c8c200984 */ /* 0x0004e20008000c00 */
[----:B------:R-:W-:Y:S01]  /*6db0*/  UIADD3 UR4, UPT, UPT, UR44, 0x228, URZ ;  /* 0x000002282c047890 */ /* 0x000fe2000fffe0ff */
[----:B------:R-:W-:Y:S02]  /*6dc0*/  LOP3.LUT R144, R144, 0x1, RZ, 0x3c, !PT ;  /* 0x0000000190907812 */ /* 0x000fe400078e3cff */
[----:B------:R2:W1:Y:S01]  /*6dd0*/  @P0 LDS.128 R28, [R149+0x10] ;  /* 0x00001000951c0984 */ /* 0x0004620000000c00 */
[----:B------:R-:W-:Y:S03]  /*6de0*/  UPRMT UR4, UR61, 0x654, UR4 ;  /* 0x000006543d047896 */ /* 0x000fe60008000004 */
[----:B------:R2:W1:Y:S04]  /*6df0*/  @P0 LDS.128 R24, [R148+0x20] ;  /* 0x0000200094180984 */ /* 0x0004680000000c00 */
[----:B------:R2:W1:Y:S01]  /*6e00*/  @P0 LDS.128 R16, [R147+0x30] ;  /* 0x0000300093100984 */ /* 0x0004620000000c00 */
[----:B------:R-:W-:Y:S01]  /*6e10*/  @!PT LDS RZ, [RZ] ;  /* 0x00000000fffff984 */ /* 0x000fe20000000800 */
[----:B------:R-:W-:Y:S01]  /*6e20*/  @!PT LDS RZ, [RZ] ;  /* 0x00000000fffff984 */ /* 0x000fe20000000800 */
[----:B------:R-:W-:Y:S01]  /*6e30*/  @!PT LDS RZ, [RZ] ;  /* 0x00000000fffff984 */ /* 0x000fe20000000800 */
[----:B------:R-:W-:Y:S01]  /*6e40*/  @!PT LDS RZ, [RZ] ;  /* 0x00000000fffff984 */ /* 0x000fe20000000800 */
[----:B------:R5:W-:Y:S06]  /*6e50*/  MEMBAR.ALL.CTA ;  /* 0x0000000000007992 */ /* 0x000bec0000008000 */
[----:B-----5:R-:W5:Y:S02]  /*6e60*/  FENCE.VIEW.ASYNC.S ;  /* 0x00000000000073c6 */ /* 0x020f640000000000 */
[----:B-----5:R-:W-:Y:S01]  /*6e70*/  SYNCS.ARRIVE.TRANS64.RED.A1T0 RZ, [UR4], RZ ;  /* 0x000000ffffff79a7 */ /* 0x020fe20008100404 */
.L_x_123:
[----:B------:R-:W-:Y:S05]  /*6e80*/  BSYNC B1 ;  /* 0x0000000000017941 */ /* 0x000fea0003800000 */
.L_x_122:
[----:B-1----:R-:W-:Y:S04]  /*6e90*/  SHF.R.U32.HI R0, RZ, 0x15, R2 ;  /* 0x00000015ff007819 */ /* 0x002fe80000011602 */
[----:B------:R-:W-:Y:S01]  /*6ea0*/  LOP3.LUT P0, RZ, R0, 0x3, R142, 0x48, !PT ;  /* 0x0000000300ff7812 */ /* 0x000fe2000780488e */
[----:B------:R-:W-:Y:S01]  /*6eb0*/  @!UPT UIADD3 URZ, UPT, UPT, URZ, URZ, URZ ;  /* 0x000000fffffff290 */ /* 0x000fe2000fffe0ff */
[----:B------:R-:W-:Y:S11]  /*6ec0*/  @P4 BRA `(.L_x_127) ;  /* 0x0000000000084947 */ /* 0x000ff60003800000 */
[----:B------:R-:W1:Y:S02]  /*6ed0*/  SYNCS.PHASECHK.TRANS64.TRYWAIT P1, [R22+URZ+0x260], R4 ;  /* 0x00026004160075a7 */ /* 0x000e6400080211ff */
[----:B-1----:R-:W-:Y:S05]  /*6ee0*/  @!P1 BRA `(.L_x_128) ;  /* 0x0000002400ec9947 */ /* 0x002fea0003800000 */
.L_x_127:
[----:B------:R-:W-:Y:S05]  /*6ef0*/  @!P0 BRA `(.L_x_129) ;  /* 0x0000000000408947 */ /* 0x000fea0003800000 */
[----:B------:R-:W1:Y:S01]  /*6f00*/  LDCU.64 UR8, c[0x4][0x70] ;  /* 0x01000e00ff0877ac */ /* 0x000e620008000a00 */
[----:B------:R-:W-:Y:S01]  /*6f10*/  MOV R15, 0x0 ;  /* 0x00000000000f7802 */ /* 0x000fe20000000f00 */
[----:B------:R-:W-:Y:S02]  /*6f20*/  HFMA2 R12, -RZ, RZ, 0, 5.9604644775390625e-08 ;  /* 0x00000001ff0c7431 */ /* 0x000fe400000001ff */
[----:B------:R-:W-:Y:S02]  /*6f30*/  IMAD.MOV.U32 R8, RZ, RZ, 0x192 ;  /* 0x00000192ff087424 */ /* 0x000fe400078e00ff */
[----:B------:R-:W-:Y:S01]  /*6f40*/  IMAD.MOV.U32 R13, RZ, RZ, RZ ;  /* 0x000000ffff0d7224 */ /* 0x000fe200078e00ff */
[----:B------:R-:W5:Y:S01]  /*6f50*/  LDCU.64 UR6, c[0x4][0x78] ;  /* 0x01000f00ff0677ac */ /* 0x000f620008000a00 */
[----:B------:R-:W2:Y:S01]  /*6f60*/  LDC.64 R14, c[0x4][R15] ;  /* 0x010000000f0e7b82 */ /* 0x000ea20000000a00 */
[----:B------:R-:W3:Y:S01]  /*6f70*/  LDCU.64 UR4, c[0x4][0x10] ;  /* 0x01000200ff0477ac */ /* 0x000ee20008000a00 */
[----:B-1----:R-:W-:Y:S01]  /*6f80*/  MOV R5, UR9 ;  /* 0x0000000900057c02 */ /* 0x002fe20008000f00 */
[----:B------:R-:W-:Y:S01]  /*6f90*/  IMAD.U32 R4, RZ, RZ, UR8 ;  /* 0x00000008ff047e24 */ /* 0x000fe2000f8e00ff */
[----:B-----5:R-:W-:Y:S01]  /*6fa0*/  MOV R7, UR7 ;  /* 0x0000000700077c02 */ /* 0x020fe20008000f00 */
[----:B------:R-:W-:Y:S01]  /*6fb0*/  IMAD.U32 R6, RZ, RZ, UR6 ;  /* 0x00000006ff067e24 */ /* 0x000fe2000f8e00ff */
[----:B---3--:R-:W-:Y:S01]  /*6fc0*/  MOV R11, UR5 ;  /* 0x00000005000b7c02 */ /* 0x008fe20008000f00 */
[----:B------:R-:W-:Y:S02]  /*6fd0*/  IMAD.U32 R10, RZ, RZ, UR4 ;  /* 0x00000004ff0a7e24 */ /* 0x000fe4000f8e00ff */
[----:B------:R-:W-:Y:S07]  /*6fe0*/  LEPC R20, `(.L_x_129) ;  /* 0x000000001014794e */ /* 0x000fee0000000000 */
[----:B--2-4-:R-:W-:Y:S05]  /*6ff0*/  CALL.ABS.NOINC R14 ;  /* 0x000000000e007343 */ /* 0x014fea0003c00000 */
.L_x_129:
[----:B------:R-:W-:Y:S01]  /*7000*/  LOP3.LUT P0, RZ, R131, 0x60, RZ, 0xc0, !PT ;  /* 0x0000006083ff7812 */ /* 0x000fe2000780c0ff */
[----:B------:R-:W-:Y:S05]  /*7010*/  WARPSYNC.ALL ;  /* 0x0000000000007948 */ /* 0x000fea0003800000 */
[----:B------:R-:W-:Y:S01]  /*7020*/  R2UR UR4, R2 ;  /* 0x00000000020472ca */ /* 0x000fe200000e0000 */
[----:B------:R-:W-:Y:S01]  /*7030*/  BSSY.RECONVERGENT B0, `(.L_x_130) ;  /* 0x0000120000007945 */ /* 0x000fe20003800200 */
[----:B---3--:R-:W-:Y:S02]  /*7040*/  F2FP.F16.E5M2.UNPACK_B R2, R32 ;  /* 0x00000020ff02723e */ /* 0x008fe400020004ff */
[-C--:B------:R-:W-:Y:S02]  /*7050*/  F2FP.F16.E5M2.UNPACK_B R21, R33.reuse ;  /* 0x00000021ff15723e */ /* 0x080fe400020004ff */
[----:B------:R-:W-:Y:S01]  /*7060*/  F2FP.F16.E5M2.UNPACK_B R12, R28 ;  /* 0x0000001cff0c723e */ /* 0x000fe200020004ff */
[----:B------:R-:W-:Y:S01]  /*7070*/  HADD2.F32 R0, -RZ, R2.H0_H0 ;  /* 0x20000002ff007230 */ /* 0x000fe20000004100 */
[----:B------:R-:W-:Y:S01]  /*7080*/  F2FP.F16.E5M2.UNPACK_B R32, R32.H1 ;  /* 0x00000020ff20723e */ /* 0x000fe200030004ff */
[--C-:B------:R-:W-:Y:S01]  /*7090*/  HADD2.F32 R73, -RZ, R21.reuse.H0_H0 ;  /* 0x20000015ff497230 */ /* 0x100fe20000004100 */
[----:B------:R-:W-:Y:S01]  /*70a0*/  F2FP.F16.E5M2.UNPACK_B R33, R33.H1 ;  /* 0x00000021ff21723e */ /* 0x000fe200030004ff */
[----:B------:R-:W-:Y:S01]  /*70b0*/  HADD2.F32 R74, -RZ, R21.H1_H1 ;  /* 0x30000015ff4a7230 */ /* 0x000fe20000004100 */
[-C--:B------:R-:W-:Y:S01]  /*70c0*/  F2FP.F16.E5M2.UNPACK_B R20, R34.reuse ;  /* 0x00000022ff14723e */ /* 0x080fe200020004ff */
[--C-:B------:R-:W-:Y:S01]  /*70d0*/  HADD2.F32 R3, -RZ, R32.reuse.H0_H0 ;  /* 0x20000020ff037230 */ /* 0x100fe20000004100 */
[----:B------:R-:W-:Y:S01]  /*70e0*/  F2FP.F16.E5M2.UNPACK_B R15, R34.H1 ;  /* 0x00000022ff0f723e */ /* 0x000fe200030004ff */
[----:B------:R-:W-:Y:S01]  /*70f0*/  HADD2.F32 R72, -RZ, R32.H1_H1 ;  /* 0x30000020ff487230 */ /* 0x000fe20000004100 */
[-C--:B------:R-:W-:Y:S01]  /*7100*/  F2FP.F16.E5M2.UNPACK_B R14, R35.reuse ;  /* 0x00000023ff0e723e */ /* 0x080fe200020004ff */
[--C-:B------:R-:W-:Y:S01]  /*7110*/  HADD2.F32 R75, -RZ, R33.reuse.H0_H0 ;  /* 0x20000021ff4b7230 */ /* 0x100fe20000004100 */
[----:B------:R-:W-:Y:S01]  /*7120*/  F2FP.F16.E5M2.UNPACK_B R13, R35.H1 ;  /* 0x00000023ff0d723e */ /* 0x000fe200030004ff */
[----:B------:R-:W-:Y:S01]  /*7130*/  HADD2.F32 R76, -RZ, R33.H1_H1 ;  /* 0x30000021ff4c7230 */ /* 0x000fe20000004100 */
[----:B------:R-:W-:Y:S01]  /*7140*/  F2FP.F16.E5M2.UNPACK_B R28, R28.H1 ;  /* 0x0000001cff1c723e */ /* 0x000fe200030004ff */
[--C-:B------:R-:W-:Y:S01]  /*7150*/  HADD2.F32 R77, -RZ, R20.reuse.H0_H0 ;  /* 0x20000014ff4d7230 */ /* 0x100fe20000004100 */
[-C--:B------:R-:W-:Y:S01]  /*7160*/  F2FP.F16.E5M2.UNPACK_B R11, R29.reuse ;  /* 0x0000001dff0b723e */ /* 0x080fe200020004ff */
        /* <DEDUP_REMOVED lines=15> */
[----:B------:R-:W-:Y:S01]  /*7260*/  R2UR UR5, R22 ;  /* 0x00000000160572ca */ /* 0x000fe200000e0000 */
        /* <DEDUP_REMOVED lines=29> */
[----:B------:R-:W-:Y:S01]  /*7440*/  IADD3 R68, PT, PT, R68, 0x1, RZ ;  /* 0x0000000144447810 */ /* 0x000fe20007ffe0ff */
[--C-:B------:R-:W-:Y:S02]  /*7450*/  HADD2.F32 R101, -RZ, R5.reuse.H0_H0 ;  /* 0x20000005ff657230 */ /* 0x100fe40000004100 */
[----:B------:R-:W-:Y:S02]  /*7460*/  HADD2.F32 R102, -RZ, R5.H1_H1 ;  /* 0x30000005ff667230 */ /* 0x000fe40000004100 */
[--C-:B------:R-:W-:Y:S02]  /*7470*/  HADD2.F32 R103, -RZ, R4.reuse.H0_H0 ;  /* 0x20000004ff677230 */ /* 0x100fe40000004100 */
[----:B------:R-:W-:Y:S02]  /*7480*/  HADD2.F32 R104, -RZ, R4.H1_H1 ;  /* 0x30000004ff687230 */ /* 0x000fe40000004100 */
[----:B------:R-:W1:Y:S01]  /*7490*/  LDTM.x64 R4, tmem[UR4] ;  /* 0x00000004000479ee */ /* 0x000e620008340000 */
[----:B------:R-:W-:Y:S01]  /*74a0*/  NOP ;  /* 0x0000000000007918 */ /* 0x000fe20000000000 */
[----:B------:R-:W-:Y:S01]  /*74b0*/  UIADD3 UR4, UPT, UPT, UR5, 0x280, URZ ;  /* 0x0000028005047890 */ /* 0x000fe2000fffe0ff */
[----:B------:R-:W-:Y:S02]  /*74c0*/  HADD2.F32 R2, -RZ, R2.H1_H1 ;  /* 0x30000002ff027230 */ /* 0x000fe40000004100 */
[--C-:B------:R-:W-:Y:S01]  /*74d0*/  HADD2.F32 R105, -RZ, R106.reuse.H0_H0 ;  /* 0x2000006aff697230 */ /* 0x100fe20000004100 */
[----:B------:R-:W-:Y:S01]  /*74e0*/  UPRMT UR4, UR61, 0x654, UR4 ;  /* 0x000006543d047896 */ /* 0x000fe20008000004 */
[----:B------:R-:W-:Y:S02]  /*74f0*/  HADD2.F32 R106, -RZ, R106.H1_H1 ;  /* 0x3000006aff6a7230 */ /* 0x000fe40000004100 */
[--C-:B------:R-:W-:Y:S02]  /*7500*/  HADD2.F32 R109, -RZ, R110.reuse.H0_H0 ;  /* 0x2000006eff6d7230 */ /* 0x100fe40000004100 */
[----:B------:R-:W-:Y:S02]  /*7510*/  HADD2.F32 R110, -RZ, R110.H1_H1 ;  /* 0x3000006eff6e7230 */ /* 0x000fe40000004100 */
[--C-:B------:R-:W-:Y:S02]  /*7520*/  HADD2.F32 R113, -RZ, R114.reuse.H0_H0 ;  /* 0x20000072ff717230 */ /* 0x100fe40000004100 */
[----:B-1----:R-:W-:Y:S01]  /*7530*/  SYNCS.ARRIVE.TRANS64.RED.A1T0 RZ, [UR4], RZ ;  /* 0x000000ffffff79a7 */ /* 0x002fe20008100404 */
[----:B------:R-:W-:Y:S02]  /*7540*/  HADD2.F32 R114, -RZ, R114.H1_H1 ;  /* 0x30000072ff727230 */ /* 0x000fe40000004100 */
[--C-:B------:R-:W-:Y:S02]  /*7550*/  HADD2.F32 R117, -RZ, R118.reuse.H0_H0 ;  /* 0x20000076ff757230 */ /* 0x100fe40000004100 */
[----:B------:R-:W-:Y:S02]  /*7560*/  HADD2.F32 R118, -RZ, R118.H1_H1 ;  /* 0x30000076ff767230 */ /* 0x000fe40000004100 */
[--C-:B------:R-:W-:Y:S02]  /*7570*/  HADD2.F32 R121, -RZ, R122.reuse.H0_H0 ;  /* 0x2000007aff797230 */ /* 0x100fe40000004100 */
[C---:B----4-:R-:W-:Y:S01]  /*7580*/  FMUL R4, R70.reuse, R4 ;  /* 0x0000000446047220 */ /* 0x050fe20000400000 */
[C---:B------:R-:W-:Y:S01]  /*7590*/  FMUL R5, R70.reuse, R5 ;  /* 0x0000000546057220 */ /* 0x040fe20000400000 */
[C---:B------:R-:W-:Y:S01]  /*75a0*/  FMUL R8, R70.reuse, R8 ;  /* 0x0000000846087220 */ /* 0x040fe20000400000 */
[C---:B------:R-:W-:Y:S01]  /*75b0*/  FMUL R9, R70.reuse, R9 ;  /* 0x0000000946097220 */ /* 0x040fe20000400000 */
[C---:B------:R-:W-:Y:S01]  /*75c0*/  FFMA R4, R71.reuse, R0, R4 ;  /* 0x0000000047047223 */ /* 0x040fe20000000004 */
[C---:B------:R-:W-:Y:S01]  /*75d0*/  FFMA R5, R71.reuse, R2, R5 ;  /* 0x0000000247057223 */ /* 0x040fe20000000005 */
[C---:B------:R-:W-:Y:S01]  /*75e0*/  FMUL R12, R70.reuse, R12 ;  /* 0x0000000c460c7220 */ /* 0x040fe20000400000 */
[C---:B------:R-:W-:Y:S01]  /*75f0*/  FMUL R13, R70.reuse, R13 ;  /* 0x0000000d460d7220 */ /* 0x040fe20000400000 */
[C---:B------:R-:W-:Y:S01]  /*7600*/  FMUL R16, R70.reuse, R16 ;  /* 0x0000001046107220 */ /* 0x040fe20000400000 */
[C---:B------:R-:W-:Y:S01]  /*7610*/  FMUL R17, R70.reuse, R17 ;  /* 0x0000001146117220 */ /* 0x040fe20000400000 */
[C---:B------:R-:W-:Y:S01]  /*7620*/  FMUL R0, R70.reuse, R20 ;  /* 0x0000001446007220 */ /* 0x040fe20000400000 */
[C---:B------:R-:W-:Y:S01]  /*7630*/  FMUL R2, R70.reuse, R21 ;  /* 0x0000001546027220 */ /* 0x040fe20000400000 */
[C---:B------:R-:W-:Y:S01]  /*7640*/  FMUL R21, R70.reuse, R28 ;  /* 0x0000001c46157220 */ /* 0x040fe20000400000 */
[----:B------:R-:W-:Y:S02]  /*7650*/  HADD2.F32 R122, -RZ, R122.H1_H1 ;  /* 0x3000007aff7a7230 */ /* 0x000fe40000004100 */
[C---:B------:R-:W-:Y:S01]  /*7660*/  FMUL R6, R70.reuse, R6 ;  /* 0x0000000646067220 */ /* 0x040fe20000400000 */
[--C-:B------:R-:W-:Y:S02]  /*7670*/  HADD2.F32 R125, -RZ, R126.reuse.H0_H0 ;  /* 0x2000007eff7d7230 */ /* 0x100fe40000004100 */
[C---:B------:R-:W-:Y:S01]  /*7680*/  FMUL R7, R70.reuse, R7 ;  /* 0x0000000746077220 */ /* 0x040fe20000400000 */
[----:B------:R-:W-:Y:S02]  /*7690*/  HADD2.F32 R126, -RZ, R126.H1_H1 ;  /* 0x3000007eff7e7230 */ /* 0x000fe40000004100 */
[C---:B------:R-:W-:Y:S01]  /*76a0*/  FFMA R6, R71.reuse, R3, R6 ;  /* 0x0000000347067223 */ /* 0x040fe20000000006 */
[C---:B------:R-:W-:Y:S01]  /*76b0*/  FMUL R10, R70.reuse, R10 ;  /* 0x0000000a460a7220 */ /* 0x040fe20000400000 */
[C---:B------:R-:W-:Y:S01]  /*76c0*/  FFMA R7, R71.reuse, R72, R7 ;  /* 0x0000004847077223 */ /* 0x040fe20000000007 */
[C---:B------:R-:W-:Y:S01]  /*76d0*/  FFMA R8, R71.reuse, R73, R8 ;  /* 0x0000004947087223 */ /* 0x040fe20000000008 */
[C---:B------:R-:W-:Y:S01]  /*76e0*/  FFMA R9, R71.reuse, R74, R9 ;  /* 0x0000004a47097223 */ /* 0x040fe20000000009 */
[C---:B------:R-:W-:Y:S01]  /*76f0*/  FFMA R10, R71.reuse, R75, R10 ;  /* 0x0000004b470a7223 */ /* 0x040fe2000000000a */
[--C-:B------:R-:W-:Y:S02]  /*7700*/  HADD2.F32 R74, -RZ, R129.reuse.H0_H0 ;  /* 0x20000081ff4a7230 */ /* 0x100fe40000004100 */
[C---:B------:R-:W-:Y:S01]  /*7710*/  FMUL R11, R70.reuse, R11 ;  /* 0x0000000b460b7220 */ /* 0x040fe20000400000 */
[----:B------:R-:W-:Y:S02]  /*7720*/  HADD2.F32 R75, -RZ, R129.H1_H1 ;  /* 0x30000081ff4b7230 */ /* 0x000fe40000004100 */
[C---:B------:R-:W-:Y:S01]  /*7730*/  FMUL R14, R70.reuse, R14 ;  /* 0x0000000e460e7220 */ /* 0x040fe20000400000 */
[--C-:B------:R-:W-:Y:S02]  /*7740*/  HADD2.F32 R72, -RZ, R130.reuse.H0_H0 ;  /* 0x20000082ff487230 */ /* 0x100fe40000004100 */
[C---:B------:R-:W-:Y:S01]  /*7750*/  FFMA R11, R71.reuse, R76, R11 ;  /* 0x0000004c470b7223 */ /* 0x040fe2000000000b */
[C---:B------:R-:W-:Y:S01]  /*7760*/  FFMA R12, R71.reuse, R77, R12 ;  /* 0x0000004d470c7223 */ /* 0x040fe2000000000c */
[----:B------:R-:W-:Y:S01]  /*7770*/  FFMA R13, R71, R78, R13 ;  /* 0x0000004e470d7223 */ /* 0x000fe2000000000d */
[----:B------:R-:W-:Y:S01]  /*7780*/  F2FP.SATFINITE.E5M2.F32.PACK_AB_MERGE_C R76, R7, R6, RZ ;  /* 0x00000006074c723e */ /* 0x000fe200048060ff */
[----:B------:R-:W-:Y:S01]  /*7790*/  FFMA R14, R71, R79, R14 ;  /* 0x0000004f470e7223 */ /* 0x000fe2000000000e */
[----:B------:R-:W-:Y:S01]  /*77a0*/  F2FP.SATFINITE.E5M2.F32.PACK_AB_MERGE_C R129, R11, R10, RZ ;  /* 0x0000000a0b81723e */ /* 0x000fe200048060ff */
[C---:B------:R-:W-:Y:S01]  /*77b0*/  FMUL R7, R70.reuse, R24 ;  /* 0x0000001846077220 */ /* 0x040fe20000400000 */
[C---:B------:R-:W-:Y:S01]  /*77c0*/  FMUL R10, R70.reuse, R25 ;  /* 0x00000019460a7220 */ /* 0x040fe20000400000 */
[C---:B------:R-:W-:Y:S01]  /*77d0*/  FMUL R25, R70.reuse, R32 ;  /* 0x0000002046197220 */ /* 0x040fe20000400000 */
[----:B------:R-:W-:Y:S02]  /*77e0*/  HADD2.F32 R73, -RZ, R130.H1_H1 ;  /* 0x30000082ff497230 */ /* 0x000fe40000004100 */
[C---:B------:R-:W-:Y:S01]  /*77f0*/  FMUL R15, R70.reuse, R15 ;  /* 0x0000000f460f7220 */ /* 0x040fe20000400000 */
[C---:B------:R-:W-:Y:S01]  /*7800*/  FMUL R18, R70.reuse, R18 ;  /* 0x0000001246127220 */ /* 0x040fe20000400000 */
[C---:B------:R-:W-:Y:S01]  /*7810*/  FMUL R19, R70.reuse, R19 ;  /* 0x0000001346137220 */ /* 0x040fe20000400000 */
[C---:B------:R-:W-:Y:S01]  /*7820*/  FMUL R3, R70.reuse, R22 ;  /* 0x0000001646037220 */ /* 0x040fe20000400000 */
[C---:B------:R-:W-:Y:S01]  /*7830*/  FFMA R15, R71.reuse, R80, R15 ;  /* 0x00000050470f7223 */ /* 0x040fe2000000000f */
[C---:B------:R-:W-:Y:S01]  /*7840*/  FFMA R16, R71.reuse, R81, R16 ;  /* 0x0000005147107223 */ /* 0x040fe20000000010 */
[C---:B------:R-:W-:Y:S01]  /*7850*/  FFMA R17, R71.reuse, R82, R17 ;  /* 0x0000005247117223 */ /* 0x040fe20000000011 */
[C---:B------:R-:W-:Y:S01]  /*7860*/  FFMA R18, R71.reuse, R83, R18 ;  /* 0x0000005347127223 */ /* 0x040fe20000000012 */
        /* <DEDUP_REMOVED lines=16> */
[----:B------:R-:W-:Y:S01]  /*7970*/  FMUL R20, R70, R27 ;  /* 0x0000001b46147220 */ /* 0x000fe20000400000 */
[----:B------:R-:W-:Y:S01]  /*7980*/  F2FP.SATFINITE.E5M2.F32.PACK_AB_MERGE_C R3, R6, R3, RZ ;  /* 0x000000030603723e */ /* 0x000fe200048060ff */
[C---:B------:R-:W-:Y:S01]  /*7990*/  FMUL R23, R70.reuse, R30 ;  /* 0x0000001e46177220 */ /* 0x040fe20000400000 */
[C---:B------:R-:W-:Y:S01]  /*79a0*/  FMUL R30, R70.reuse, R37 ;  /* 0x00000025461e7220 */ /* 0x040fe20000400000 */
[C---:B------:R-:W-:Y:S01]  /*79b0*/  FFMA R20, R71.reuse, R92, R20 ;  /* 0x0000005c47147223 */ /* 0x040fe20000000014 */
[C---:B------:R-:W-:Y:S01]  /*79c0*/  FFMA R21, R71.reuse, R93, R21 ;  /* 0x0000005d47157223 */ /* 0x040fe20000000015 */
[C---:B------:R-:W-:Y:S01]  /*79d0*/  FFMA R22, R71.reuse, R94, R22 ;  /* 0x0000005e47167223 */ /* 0x040fe20000000016 */
[C---:B------:R-:W-:Y:S01]  /*79e0*/  FFMA R23, R71.reuse, R95, R23 ;  /* 0x0000005f47177223 */ /* 0x040fe20000000017 */
        /* <DEDUP_REMOVED lines=12> */
[----:B------:R-:W-:Y:S01]  /*7ab0*/  FMUL R38, R70, R45 ;  /* 0x0000002d46267220 */ /* 0x000fe20000400000 */
[C---:B------:R-:W-:Y:S01]  /*7ac0*/  FFMA R28, R71.reuse, R100, R28 ;  /* 0x00000064471c7223 */ /* 0x040fe2000000001c */
[----:B------:R-:W-:Y:S01]  /*7ad0*/  F2FP.SATFINITE.E5M2.F32.PACK_AB_MERGE_C R6, R22, R21, R6 ;  /* 0x000000151606723e */ /* 0x000fe20004806006 */
[C---:B------:R-:W-:Y:S01]  /*7ae0*/  FFMA R29, R71.reuse, R101, R29 ;  /* 0x00000065471d7223 */ /* 0x040fe2000000001d */
[C---:B------:R-:W-:Y:S01]  /*7af0*/  FFMA R30, R71.reuse, R102, R30 ;  /* 0x00000066471e7223 */ /* 0x040fe2000000001e */
[----:B------:R-:W-:Y:S01]  /*7b00*/  FFMA R31, R71, R103, R31 ;  /* 0x00000067471f7223 */ /* 0x000fe2000000001f */
[C---:B------:R-:W-:Y:S01]  /*7b10*/  FMUL R45, R70.reuse, R52 ;  /* 0x00000034462d7220 */ /* 0x040fe20000400000 */
[C---:B------:R-:W-:Y:S01]  /*7b20*/  FMUL R52, R70.reuse, R59 ;  /* 0x0000003b46347220 */ /* 0x040fe20000400000 */
[C---:B------:R-:W-:Y:S01]  /*7b30*/  FMUL R59, R70.reuse, R66 ;  /* 0x00000042463b7220 */ /* 0x040fe20000400000 */
[----:B------:R-:W-:Y:S01]  /*7b40*/  F2FP.SATFINITE.E5M2.F32.PACK_AB_MERGE_C R66, R13, R12, R14 ;  /* 0x0000000c0d42723e */ /* 0x000fe2000480600e */
[C---:B------:R-:W-:Y:S01]  /*7b50*/  FMUL R32, R70.reuse, R39 ;  /* 0x0000002746207220 */ /* 0x040fe20000400000 */
[--C-:B------:R-:W-:Y:S02]  /*7b60*/  HADD2.F32 R107, -RZ, R108.reuse.H0_H0 ;  /* 0x2000006cff6b7230 */ /* 0x100fe40000004100 */
[C---:B------:R-:W-:Y:S01]  /*7b70*/  FMUL R35, R70.reuse, R42 ;  /* 0x0000002a46237220 */ /* 0x040fe20000400000 */
[----:B------:R-:W-:Y:S02]  /*7b80*/  HADD2.F32 R108, -RZ, R108.H1_H1 ;  /* 0x3000006cff6c7230 */ /* 0x000fe40000004100 */
[C---:B------:R-:W-:Y:S01]  /*7b90*/  FFMA R32, R71.reuse, R104, R32 ;  /* 0x0000006847207223 */ /* 0x040fe20000000020 */
[----:B------:R-:W-:Y:S01]  /*7ba0*/  FMUL R36, R70, R43 ;  /* 0x0000002b46247220 */ /* 0x000fe20000400000 */
[C---:B------:R-:W-:Y:S01]  /*7bb0*/  FFMA R33, R71.reuse, R105, R33 ;  /* 0x0000006947217223 */ /* 0x040fe20000000021 */
[C---:B------:R-:W-:Y:S01]  /*7bc0*/  FFMA R34, R71.reuse, R106, R34 ;  /* 0x0000006a47227223 */ /* 0x040fe20000000022 */
[--C-:B------:R-:W-:Y:S01]  /*7bd0*/  HADD2.F32 R111, -RZ, R112.reuse.H0_H0 ;  /* 0x20000070ff6f7230 */ /* 0x100fe20000004100 */
[----:B------:R-:W-:Y:S01]  /*7be0*/  F2FP.SATFINITE.E5M2.F32.PACK_AB_MERGE_C R32, R32, R31, RZ ;  /* 0x0000001f2020723e */ /* 0x000fe200048060ff */
[C---:B------:R-:W-:Y:S01]  /*7bf0*/  FFMA R35, R71.reuse, R107, R35 ;  /* 0x0000006b47237223 */ /* 0x040fe20000000023 */
[----:B------:R-:W-:Y:S02]  /*7c00*/  HADD2.F32 R112, -RZ, R112.H1_H1 ;  /* 0x30000070ff707230 */ /* 0x000fe40000004100 */
[----:B------:R-:W-:Y:S01]  /*7c10*/  FMUL R39, R70, R46 ;  /* 0x0000002e46277220 */ /* 0x000fe20000400000 */
[----:B------:R-:W-:Y:S01]  /*7c20*/  F2FP.SATFINITE.E5M2.F32.PACK_AB_MERGE_C R32, R30, R29, R32 ;  /* 0x0000001d1e20723e */ /* 0x000fe20004806020 */
[C---:B------:R-:W-:Y:S01]  /*7c30*/  FFMA R36, R71.reuse, R108, R36 ;  /* 0x0000006c47247223 */ /* 0x040fe20000000024 */
[C---:B------:R-:W-:Y:S01]  /*7c40*/  FMUL R40, R70.reuse, R47 ;  /* 0x0000002f46287220 */ /* 0x040fe20000400000 */
[C---:B------:R-:W-:Y:S01]  /*7c50*/  FFMA R37, R71.reuse, R109, R37 ;  /* 0x0000006d47257223 */ /* 0x040fe20000000025 */
[C---:B------:R-:W-:Y:S01]  /*7c60*/  FFMA R38, R71.reuse, R110, R38 ;  /* 0x0000006e47267223 */ /* 0x040fe20000000026 */
[C---:B------:R-:W-:Y:S01]  /*7c70*/  FMUL R42, R70.reuse, R49 ;  /* 0x00000031462a7220 */ /* 0x040fe20000400000 */
[--C-:B------:R-:W-:Y:S02]  /*7c80*/  HADD2.F32 R115, -RZ, R116.reuse.H0_H0 ;  /* 0x20000074ff737230 */ /* 0x100fe40000004100 */
[C---:B------:R-:W-:Y:S01]  /*7c90*/  FFMA R39, R71.reuse, R111, R39 ;  /* 0x0000006f47277223 */ /* 0x040fe20000000027 */
[----:B------:R-:W-:Y:S02]  /*7ca0*/  HADD2.F32 R116, -RZ, R116.H1_H1 ;  /* 0x30000074ff747230 */ /* 0x000fe40000004100 */
[C---:B------:R-:W-:Y:S01]  /*7cb0*/  FMUL R43, R70.reuse, R50 ;  /* 0x00000032462b7220 */ /* 0x040fe20000400000 */
[C---:B------:R-:W-:Y:S01]  /*7cc0*/  FFMA R40, R71.reuse, R112, R40 ;  /* 0x0000007047287223 */ /* 0x040fe20000000028 */
[C---:B------:R-:W-:Y:S01]  /*7cd0*/  FMUL R44, R70.reuse, R51 ;  /* 0x00000033462c7220 */ /* 0x040fe20000400000 */
[C---:B------:R-:W-:Y:S01]  /*7ce0*/  FFMA R41, R71.reuse, R113, R41 ;  /* 0x0000007147297223 */ /* 0x040fe20000000029 */
[C---:B------:R-:W-:Y:S01]  /*7cf0*/  FMUL R50, R70.reuse, R57 ;  /* 0x0000003946327220 */ /* 0x040fe20000400000 */
[C---:B------:R-:W-:Y:S01]  /*7d00*/  FMUL R57, R70.reuse, R64 ;  /* 0x0000004046397220 */ /* 0x040fe20000400000 */
[----:B------:R-:W-:Y:S01]  /*7d10*/  FFMA R42, R71, R114, R42 ;  /* 0x00000072472a7223 */ /* 0x000fe2000000002a */
[C---:B------:R-:W-:Y:S01]  /*7d20*/  FMUL R46, R70.reuse, R53 ;  /* 0x00000035462e7220 */ /* 0x040fe20000400000 */
[--C-:B------:R-:W-:Y:S01]  /*7d30*/  HADD2.F32 R119, -RZ, R120.reuse.H0_H0 ;  /* 0x20000078ff777230 */ /* 0x100fe20000004100 */
[----:B------:R-:W-:Y:S01]  /*7d40*/  F2FP.SATFINITE.E5M2.F32.PACK_AB_MERGE_C R64, R5, R4, R76 ;  /* 0x000000040540723e */ /* 0x000fe2000480604c */
[C---:B------:R-:W-:Y:S01]  /*7d50*/  FMUL R51, R70.reuse, R58 ;  /* 0x0000003a46337220 */ /* 0x040fe20000400000 */
[C---:B------:R-:W-:Y:S01]  /*7d60*/  FMUL R53, R70.reuse, R60 ;  /* 0x0000003c46357220 */ /* 0x040fe20000400000 */
[C---:B------:R-:W-:Y:S01]  /*7d70*/  FFMA R43, R71.reuse, R115, R43 ;  /* 0x00000073472b7223 */ /* 0x040fe2000000002b */
[----:B------:R-:W-:Y:S02]  /*7d80*/  HADD2.F32 R120, -RZ, R120.H1_H1 ;  /* 0x30000078ff787230 */ /* 0x000fe40000004100 */
[C---:B------:R-:W-:Y:S01]  /*7d90*/  FMUL R47, R70.reuse, R54 ;  /* 0x00000036462f7220 */ /* 0x040fe20000400000 */
[C---:B------:R-:W-:Y:S01]  /*7da0*/  FMUL R58, R70.reuse, R65 ;  /* 0x00000041463a7220 */ /* 0x040fe20000400000 */
[----:B------:R-:W-:Y:S01]  /*7db0*/  FMUL R60, R70, R67 ;  /* 0x00000043463c7220 */ /* 0x000fe20000400000 */
[----:B------:R-:W-:Y:S01]  /*7dc0*/  F2FP.SATFINITE.E5M2.F32.PACK_AB_MERGE_C R5, R20, R11, RZ ;  /* 0x0000000b1405723e */ /* 0x000fe200048060ff */
[----:B------:R-:W-:Y:S01]  /*7dd0*/  FFMA R44, R71, R116, R44 ;  /* 0x00000074472c7223 */ /* 0x000fe2000000002c */
[C---:B------:R-:W-:Y:S01]  /*7de0*/  FMUL R48, R70.reuse, R55 ;  /* 0x0000003746307220 */ /* 0x040fe20000400000 */
[----:B------:R-:W-:Y:S01]  /*7df0*/  F2FP.SATFINITE.E5M2.F32.PACK_AB_MERGE_C R65, R9, R8, R129 ;  /* 0x000000080941723e */ /* 0x000fe20004806081 */
[----:B------:R-:W-:Y:S01]  /*7e00*/  FFMA R45, R71, R117, R45 ;  /* 0x00000075472d7223 */ /* 0x000fe2000000002d */
[----:B------:R-:W-:Y:S01]  /*7e10*/  F2FP.SATFINITE.E5M2.F32.PACK_AB_MERGE_C R67, R17, R16, R18 ;  /* 0x000000101143723e */ /* 0x000fe20004806012 */
[----:B------:R-:W-:Y:S01]  /*7e20*/  FMUL R49, R70, R56 ;  /* 0x0000003846317220 */ /* 0x000fe20000400000 */
[C---:B------:R-:W-:Y:S01]  /*7e30*/  FFMA R46, R71.reuse, R118, R46 ;  /* 0x00000076472e7223 */ /* 0x040fe2000000002e */
[--C-:B------:R-:W-:Y:S02]  /*7e40*/  HADD2.F32 R123, -RZ, R124.reuse.H0_H0 ;  /* 0x2000007cff7b7230 */ /* 0x100fe40000004100 */
[C---:B------:R-:W-:Y:S01]  /*7e50*/  FFMA R47, R71.reuse, R119, R47 ;  /* 0x00000077472f7223 */ /* 0x040fe2000000002f */
[----:B------:R1:W-:Y:S01]  /*7e60*/  STS.128 [R140+UR44+0x2400], R64 ;  /* 0x002400408c007988 */ /* 0x0003e20008000c2c */
[----:B------:R-:W-:Y:S01]  /*7e70*/  HADD2.F32 R124, -RZ, R124.H1_H1 ;  /* 0x3000007cff7c7230 */ /* 0x000fe20000004100 */
[----:B------:R-:W-:Y:S01]  /*7e80*/  F2FP.SATFINITE.E5M2.F32.PACK_AB_MERGE_C R5, R10, R7, R5 ;  /* 0x000000070a05723e */ /* 0x000fe20004806005 */
[C---:B------:R-:W-:Y:S01]  /*7e90*/  FFMA R48, R71.reuse, R120, R48 ;  /* 0x0000007847307223 */ /* 0x040fe20000000030 */
[----:B------:R-:W-:Y:S01]  /*7ea0*/  F2FP.SATFINITE.E5M2.F32.PACK_AB_MERGE_C R7, R28, R27, RZ ;  /* 0x0000001b1c07723e */ /* 0x000fe200048060ff */
        /* <DEDUP_REMOVED lines=8> */
[----:B------:R-:W-:Y:S01]  /*7f30*/  FMUL R56, R70, R63 ;  /* 0x0000003f46387220 */ /* 0x000fe20000400000 */
[----:B------:R-:W-:Y:S01]  /*7f40*/  F2FP.SATFINITE.E5M2.F32.PACK_AB_MERGE_C R4, R2, R0, R3 ;  /* 0x000000000204723e */ /* 0x000fe20004806003 */
[C---:B------:R-:W-:Y:S01]  /*7f50*/  FFMA R53, R71.reuse, R125, R53 ;  /* 0x0000007d47357223 */ /* 0x040fe20000000035 */
[----:B------:R-:W-:Y:S01]  /*7f60*/  F2FP.SATFINITE.E5M2.F32.PACK_AB_MERGE_C R7, R26, R25, R7 ;  /* 0x000000191a07723e */ /* 0x000fe20004806007 */
[C---:B------:R-:W-:Y:S01]  /*7f70*/  FFMA R54, R71.reuse, R126, R54 ;  /* 0x0000007e47367223 */ /* 0x040fe20000000036 */
[C---:B------:R-:W-:Y:S01]  /*7f80*/  FFMA R55, R71.reuse, R127, R55 ;  /* 0x0000007f47377223 */ /* 0x040fe20000000037 */
[----:B------:R-:W-:Y:S01]  /*7f90*/  F2FP.SATFINITE.E5M2.F32.PACK_AB_MERGE_C R35, R36, R35, RZ ;  /* 0x000000232423723e */ /* 0x000fe200048060ff */
[C---:B------:R-:W-:Y:S01]  /*7fa0*/  FFMA R56, R71.reuse, R128, R56 ;  /* 0x0000008047387223 */ /* 0x040fe20000000038 */
[----:B------:R1:W-:Y:S01]  /*7fb0*/  STS.128 [R149+0x2010], R4 ;  /* 0x0020100495007388 */ /* 0x0003e20000000c00 */
[----:B------:R-:W-:Y:S01]  /*7fc0*/  F2FP.SATFINITE.E5M2.F32.PACK_AB_MERGE_C R39, R40, R39, RZ ;  /* 0x000000272827723e */ /* 0x000fe200048060ff */
[C---:B------:R-:W-:Y:S01]  /*7fd0*/  FFMA R57, R71.reuse, R72, R57 ;  /* 0x0000004847397223 */ /* 0x040fe20000000039 */
[----:B------:R-:W-:Y:S01]  /*7fe0*/  F2FP.SATFINITE.E5M2.F32.PACK_AB_MERGE_C R43, R44, R43, RZ ;  /* 0x0000002b2c2b723e */ /* 0x000fe200048060ff */
[C---:B------:R-:W-:Y:S01]  /*7ff0*/  FFMA R58, R71.reuse, R73, R58 ;  /* 0x00000049473a7223 */ /* 0x040fe2000000003a */
[C---:B------:R-:W-:Y:S01]  /*8000*/  FFMA R59, R71.reuse, R74, R59 ;  /* 0x0000004a473b7223 */ /* 0x040fe2000000003b */
[----:B------:R-:W-:Y:S01]  /*8010*/  F2FP.SATFINITE.E5M2.F32.PACK_AB_MERGE_C R33, R34, R33, R35 ;  /* 0x000000212221723e */ /* 0x000fe20004806023 */
[----:B------:R-:W-:Y:S01]  /*8020*/  FFMA R60, R71, R75, R60 ;  /* 0x0000004b473c7223 */ /* 0x000fe2000000003c */
[----:B------:R-:W-:Y:S02]  /*8030*/  F2FP.SATFINITE.E5M2.F32.PACK_AB_MERGE_C R34, R38, R37, R39 ;  /* 0x000000252622723e */ /* 0x000fe40004806027 */
[----:B------:R-:W-:Y:S02]  /*8040*/  F2FP.SATFINITE.E5M2.F32.PACK_AB_MERGE_C R35, R42, R41, R43 ;  /* 0x000000292a23723e */ /* 0x000fe4000480602b */
[----:B------:R-:W-:Y:S02]  /*8050*/  F2FP.SATFINITE.E5M2.F32.PACK_AB_MERGE_C R51, R52, R51, RZ ;  /* 0x000000333433723e */ /* 0x000fe400048060ff */
[----:B------:R-:W-:Y:S01]  /*8060*/  F2FP.SATFINITE.E5M2.F32.PACK_AB_MERGE_C R48, R48, R47, RZ ;  /* 0x0000002f3030723e */ /* 0x000fe200048060ff */
[----:B------:R1:W-:Y:S01]  /*8070*/  STS.128 [R148+0x2020], R32 ;  /* 0x0020202094007388 */ /* 0x0003e20000000c00 */
[----:B------:R-:W-:Y:S02]  /*8080*/  F2FP.SATFINITE.E5M2.F32.PACK_AB_MERGE_C R55, R56, R55, RZ ;  /* 0x000000373837723e */ /* 0x000fe400048060ff */
[----:B------:R-:W-:Y:S02]  /*8090*/  F2FP.SATFINITE.E5M2.F32.PACK_AB_MERGE_C R59, R60, R59, RZ ;  /* 0x0000003b3c3b723e */ /* 0x000fe400048060ff */
[----:B------:R-:W-:Y:S02]  /*80a0*/  F2FP.SATFINITE.E5M2.F32.PACK_AB_MERGE_C R49, R50, R49, R51 ;  /* 0x000000313231723e */ /* 0x000fe40004806033 */
[----:B------:R-:W-:Y:S02]  /*80b0*/  F2FP.SATFINITE.E5M2.F32.PACK_AB_MERGE_C R48, R46, R45, R48 ;  /* 0x0000002d2e30723e */ /* 0x000fe40004806030 */
[----:B------:R-:W-:Y:S02]  /*80c0*/  F2FP.SATFINITE.E5M2.F32.PACK_AB_MERGE_C R50, R54, R53, R55 ;  /* 0x000000353632723e */ /* 0x000fe40004806037 */
[----:B------:R-:W-:Y:S05]  /*80d0*/  F2FP.SATFINITE.E5M2.F32.PACK_AB_MERGE_C R51, R58, R57, R59 ;  /* 0x000000393a33723e */ /* 0x000fea000480603b */
[----:B------:R1:W-:Y:S01]  /*80e0*/  STS.128 [R147+0x2030], R48 ;  /* 0x0020303093007388 */ /* 0x0003e20000000c00 */
[----:B------:R-:W-:Y:S01]  /*80f0*/  @!PT LDS RZ, [RZ] ;  /* 0x00000000fffff984 */ /* 0x000fe20000000800 */
[----:B------:R-:W-:Y:S01]  /*8100*/  @!PT LDS RZ, [RZ] ;  /* 0x00000000fffff984 */ /* 0x000fe20000000800 */
[----:B------:R-:W-:Y:S01]  /*8110*/  @!PT LDS RZ, [RZ] ;  /* 0x00000000fffff984 */ /* 0x000fe20000000800 */
[----:B------:R-:W-:Y:S01]  /*8120*/  @!PT LDS RZ, [RZ] ;  /* 0x00000000fffff984 */ /* 0x000fe20000000800 */
[----:B------:R3:W-:Y:S07]  /*8130*/  MEMBAR.ALL.CTA ;  /* 0x0000000000007992 */ /* 0x0007ee0000008000 */
[----:B---3--:R-:W3:Y:S02]  /*8140*/  FENCE.VIEW.ASYNC.S ;  /* 0x00000000000073c6 */ /* 0x008ee40000000000 */
[----:B---3--:R-:W-:Y:S06]  /*8150*/  BAR.SYNC.DEFER_BLOCKING 0x1, 0x80 ;  /* 0x0042000000007b1d */ /* 0x008fec0000010000 */
[----:B------:R-:W-:Y:S05]  /*8160*/  @P0 BRA `(.L_x_131) ;  /* 0x0000000000300947 */ /* 0x000fea0003800000 */
[----:B------:R-:W-:Y:S02]  /*8170*/  UIADD3 UR4, UPT, UPT, UR44, 0x2400, URZ ;  /* 0x000024002c047890 */ /* 0x000fe4000fffe0ff */
[----:B------:R-:W-:Y:S02]  /*8180*/  USHF.L.U32 UR9, UR45, 0x6, URZ ;  /* 0x000000062d097899 */ /* 0x000fe400080006ff */
[----:B------:R-:W-:Y:S02]  /*8190*/  USHF.L.U32 UR10, UR46, 0x7, URZ ;  /* 0x000000072e0a7899 */ /* 0x000fe400080006ff */
[----:B------:R-:W-:Y:S01]  /*81a0*/  MOV R150, UR4 ;  /* 0x0000000400967c02 */ /* 0x000fe20008000f00 */
[----:B------:R-:W-:Y:S01]  /*81b0*/  UIADD3 UR4, UP0, UPT, UR62, 0x680, URZ ;  /* 0x000006803e047890 */ /* 0x000fe2000ff1e0ff */
[----:B------:R-:W-:Y:S02]  /*81c0*/  UMOV UR11, UR36 ;  /* 0x00000024000b7c82 */ /* 0x000fe40008000000 */
[----:B------:R-:W-:Y:S01]  /*81d0*/  R2UR UR8, R150 ;  /* 0x00000000960872ca */ /* 0x000fe200000e0000 */
[----:B------:R-:W-:Y:S11]  /*81e0*/  UIADD3.X UR5, UPT, UPT, URZ, UR63, URZ, UP0, !UPT ;  /* 0x0000003fff057290 */ /* 0x000ff600087fe4ff */
[----:B------:R-:W-:Y:S01]  /*81f0*/  @!UPT UIADD3 URZ, UPT, UPT, URZ, URZ, URZ ;  /* 0x000000fffffff290 */ /* 0x000fe2000fffe0ff */
[----:B------:R3:W-:Y:S01]  /*8200*/  UTMASTG.3D [UR8], [UR4] ;  /* 0x00000008040073b5 */ /* 0x0007e20008010000 */
[----:B------:R0:W-:Y:S01]  /*8210*/  UTMACMDFLUSH ;  /* 0x00000000000079b7 */ /* 0x0001e20000000000 */
[----:B---3--:R-:W-:Y:S04]  /*8220*/  DEPBAR.LE SB0, 0x0 ;  /* 0x000080000000791a */ /* 0x008fe80000000000 */
.L_x_131:
[----:B------:R-:W-:Y:S05]  /*8230*/  BSYNC.RECONVERGENT B0 ;  /* 0x0000000000007941 */ /* 0x000fea0003800200 */
.L_x_130:
[----:B------:R-:W-:Y:S01]  /*8240*/  BAR.SYNC.DEFER_BLOCKING 0x1, 0x80 ;  /* 0x0042000000007b1d */ /* 0x000fe20000010000 */
[----:B------:R-:W-:Y:S01]  /*8250*/  ISETP.NE.AND P0, PT, R143, 0x2, PT ;  /* 0x000000028f00780c */ /* 0x000fe20003f05270 */
[----:B------:R-:W-:Y:S01]  /*8260*/  UISETP.NE.AND UP0, UPT, UR47, URZ, UPT ;  /* 0x000000ff2f00728c */ /* 0x000fe2000bf05270 */
[----:B------:R-:W-:Y:S01]  /*8270*/  ISETP.NE.AND P1, PT, R68, 0x4, PT ;  /* 0x000000044400780c */ /* 0x000fe20003f25270 */
[----:B------:R-:W-:Y:S01]  /*8280*/  UIADD3 UR45, UPT, UPT, UR37, UR55, URZ ;  /* 0x00000037252d7290 */ /* 0x000fe2000fffe0ff */
[----:B------:R-:W-:Y:S01]  /*8290*/  SEL R2, RZ, 0x1, P0 ;  /* 0x00000001ff027807 */ /* 0x000fe20000000000 */
[----:B------:R-:W-:Y:S01]  /*82a0*/  UIADD3 UR46, UPT, UPT, UR38, UR58, URZ ;  /* 0x0000003a262e7290 */ /* 0x000fe2000fffe0ff */
[----:B------:R-:W-:Y:S02]  /*82b0*/  SEL R0, RZ, 0x1, P1 ;  /* 0x00000001ff007807 */ /* 0x000fe40000800000 */
[----:B------:R-:W-:Y:S02]  /*82c0*/  LOP3.LUT R145, R145, R2, RZ, 0x3c, !PT ;  /* 0x0000000291917212 */ /* 0x000fe400078e3cff */
[----:B------:R-:W-:Y:S02]  /*82d0*/  LOP3.LUT R146, R146, R0, RZ, 0x3c, !PT ;  /* 0x0000000092927212 */ /* 0x000fe400078e3cff */
[----:B------:R-:W-:Y:S02]  /*82e0*/  SEL R143, R143, RZ, P0 ;  /* 0x000000ff8f8f7207 */ /* 0x000fe40000000000 */
[----:B------:R-:W-:Y:S01]  /*82f0*/  SEL R68, R68, RZ, P1 ;  /* 0x000000ff44447207 */ /* 0x000fe20000800000 */
[----:B------:R-:W-:Y:S01]  /*8300*/  UMOV UR36, UR54 ;  /* 0x0000003600247c82 */ /* 0x000fe20008000000 */
[----:B------:R-:W-:Y:S05]  /*8310*/  BRA.U UP0, `(.L_x_132) ;  /* 0xffffffdd00187547 */ /* 0x000fea000b83ffff */
[----:B------:R-:W-:Y:S05]  /*8320*/  EXIT ;  /* 0x000000000000794d */ /* 0x000fea0003800000 */
.L_x_25:
[----:B-1----:R1:W2:Y:S02]  /*8330*/  SYNCS.PHASECHK.TRANS64.TRYWAIT P0, [R0+URZ+0x2b0], R2 ;  /* 0x0002b002000075a7 */ /* 0x0022a400080011ff */
[----:B--2---:R-:W-:Y:S05]  /*8340*/  @!P0 NANOSLEEP.SYNCS 0x989680 ;  /* 0x009896800000895d */ /* 0x004fea0003900000 */
[----:B------:R-:W2:Y:S02]  /*8350*/  @!P0 SYNCS.PHASECHK.TRANS64 P0, [R0+URZ+0x2b0], R2 ;  /* 0x0002b002000085a7 */ /* 0x000ea400080010ff */
[----:B--2---:R-:W-:Y:S05]  /*8360*/  @!P0 BRA `(.L_x_25) ;  /* 0xfffffffc00f08947 */ /* 0x004fea000383ffff */
[----:B------:R-:W-:Y:S05]  /*8370*/  BRA `(.L_x_133) ;  /* 0xffffff98003c7947 */ /* 0x000fea000383ffff */
.L_x_28:
[----:B-1----:R-:W-:-:S07]  /*8380*/  MOV R0, UR33 ;  /* 0x0000002100007c02 */ /* 0x002fce0008000f00 */
.L_x_134:
[----:B-1----:R1:W2:Y:S02]  /*8390*/  SYNCS.PHASECHK.TRANS64.TRYWAIT P0, [R0+URZ+0x110], R3 ;  /* 0x00011003000075a7 */ /* 0x0022a400080011ff */
[----:B--2---:R-:W-:Y:S05]  /*83a0*/  @!P0 NANOSLEEP.SYNCS 0x989680 ;  /* 0x009896800000895d */ /* 0x004fea0003900000 */
[----:B------:R-:W2:Y:S02]  /*83b0*/  @!P0 SYNCS.PHASECHK.TRANS64 P0, [R0+URZ+0x110], R3 ;  /* 0x00011003000085a7 */ /* 0x000ea400080010ff */
[----:B--2---:R-:W-:Y:S05]  /*83c0*/  @!P0 BRA `(.L_x_134) ;  /* 0xfffffffc00f08947 */ /* 0x004fea000383ffff */
[----:B------:R-:W-:Y:S05]  /*83d0*/  BRA `(.L_x_27) ;  /* 0xffffff98007c7947 */ /* 0x000fea000383ffff */
.L_x_35:
[----:B-1----:R-:W-:-:S07]  /*83e0*/  MOV R0, UR17 ;  /* 0x0000001100007c02 */ /* 0x002fce0008000f00 */
.L_x_135:
[----:B-1----:R1:W2:Y:S02]  /*83f0*/  SYNCS.PHASECHK.TRANS64.TRYWAIT P0, [R0+URZ+0x110], R3 ;  /* 0x00011003000075a7 */ /* 0x0022a400080011ff */
[----:B--2---:R-:W-:Y:S05]  /*8400*/  @!P0 NANOSLEEP.SYNCS 0x989680 ;  /* 0x009896800000895d */ /* 0x004fea0003900000 */
[----:B------:R-:W2:Y:S02]  /*8410*/  @!P0 SYNCS.PHASECHK.TRANS64 P0, [R0+URZ+0x110], R3 ;  /* 0x00011003000085a7 */ /* 0x000ea400080010ff */
[----:B--2---:R-:W-:Y:S05]  /*8420*/  @!P0 BRA `(.L_x_135) ;  /* 0xfffffffc00f08947 */ /* 0x004fea000383ffff */
[----:B------:R-:W-:Y:S05]  /*8430*/  BRA `(.L_x_34) ;  /* 0xffffff9c00387947 */ /* 0x000fea000383ffff */
.L_x_40:
[----:B-1----:R1:W2:Y:S02]  /*8440*/  SYNCS.PHASECHK.TRANS64.TRYWAIT P0, [R3+URZ+0x240], R0 ;  /* 0x00024000030075a7 */ /* 0x0022a400080011ff */
[----:B--2---:R-:W-:Y:S05]  /*8450*/  @!P0 NANOSLEEP.SYNCS 0x989680 ;  /* 0x009896800000895d */ /* 0x004fea0003900000 */
[----:B------:R-:W2:Y:S02]  /*8460*/  @!P0 SYNCS.PHASECHK.TRANS64 P0, [R3+URZ+0x240], R0 ;  /* 0x00024000030085a7 */ /* 0x000ea400080010ff */
[----:B--2---:R-:W-:Y:S05]  /*8470*/  @!P0 BRA `(.L_x_40) ;  /* 0xfffffffc00f08947 */ /* 0x004fea000383ffff */
[----:B------:R-:W-:Y:S05]  /*8480*/  BRA `(.L_x_136) ;  /* 0xffffff9c00d87947 */ /* 0x000fea000383ffff */
.L_x_44:
[----:B------:R-:W-:-:S07]  /*8490*/  MOV R0, UR4 ;  /* 0x0000000400007c02 */ /* 0x000fce0008000f00 */
.L_x_137:
[----:B-1----:R1:W2:Y:S02]  /*84a0*/  SYNCS.PHASECHK.TRANS64.TRYWAIT P0, [R0+URZ], R2 ;  /* 0x00000002000075a7 */ /* 0x0022a400080011ff */
[----:B--2---:R-:W-:Y:S05]  /*84b0*/  @!P0 NANOSLEEP.SYNCS 0x989680 ;  /* 0x009896800000895d */ /* 0x004fea0003900000 */
[----:B------:R-:W2:Y:S02]  /*84c0*/  @!P0 SYNCS.PHASECHK.TRANS64 P0, [R0+URZ], R2 ;  /* 0x00000002000085a7 */ /* 0x000ea400080010ff */
[----:B--2---:R-:W-:Y:S05]  /*84d0*/  @!P0 BRA `(.L_x_137) ;  /* 0xfffffffc00f08947 */ /* 0x004fea000383ffff */
[----:B------:R-:W-:Y:S05]  /*84e0*/  BRA `(.L_x_138) ;  /* 0xffffffa4007c7947 */ /* 0x000fea000383ffff */
.L_x_45:
[----:B------:R-:W-:-:S07]  /*84f0*/  MOV R0, UR5 ;  /* 0x0000000500007c02 */ /* 0x000fce0008000f00 */
.L_x_139:
[----:B-1----:R1:W2:Y:S02]  /*8500*/  SYNCS.PHASECHK.TRANS64.TRYWAIT P0, [R0+URZ], R3 ;  /* 0x00000003000075a7 */ /* 0x0022a400080011ff */
[----:B--2---:R-:W-:Y:S05]  /*8510*/  @!P0 NANOSLEEP.SYNCS 0x989680 ;  /* 0x009896800000895d */ /* 0x004fea0003900000 */
[----:B------:R-:W2:Y:S02]  /*8520*/  @!P0 SYNCS.PHASECHK.TRANS64 P0, [R0+URZ], R3 ;  /* 0x00000003000085a7 */ /* 0x000ea400080010ff */
[----:B--2---:R-:W-:Y:S05]  /*8530*/  @!P0 BRA `(.L_x_139) ;  /* 0xfffffffc00f08947 */ /* 0x004fea000383ffff */
[----:B------:R-:W-:Y:S05]  /*8540*/  BRA `(.L_x_140) ;  /* 0xffffffa400887947 */ /* 0x000fea000383ffff */
.L_x_46:
[----:B------:R-:W-:-:S07]  /*8550*/  MOV R0, UR5 ;  /* 0x0000000500007c02 */ /* 0x000fce0008000f00 */
.L_x_141:
[----:B-1----:R1:W2:Y:S02]  /*8560*/  SYNCS.PHASECHK.TRANS64.TRYWAIT P0, [R0+URZ], R3 ;  /* 0x00000003000075a7 */ /* 0x0022a400080011ff */
[----:B--2---:R-:W-:Y:S05]  /*8570*/  @!P0 NANOSLEEP.SYNCS 0x989680 ;  /* 0x009896800000895d */ /* 0x004fea0003900000 */
[----:B------:R-:W2:Y:S02]  /*8580*/  @!P0 SYNCS.PHASECHK.TRANS64 P0, [R0+URZ], R3 ;  /* 0x00000003000085a7 */ /* 0x000ea400080010ff */
[----:B--2---:R-:W-:Y:S05]  /*8590*/  @!P0 BRA `(.L_x_141) ;  /* 0xfffffffc00f08947 */ /* 0x004fea000383ffff */
[----:B------:R-:W-:Y:S05]  /*85a0*/  BRA `(.L_x_142) ;  /* 0xffffffa400947947 */ /* 0x000fea000383ffff */
.L_x_47:
[----:B------:R-:W-:-:S07]  /*85b0*/  MOV R0, UR5 ;  /* 0x0000000500007c02 */ /* 0x000fce0008000f00 */
.L_x_143:
[----:B-1----:R1:W2:Y:S02]  /*85c0*/  SYNCS.PHASECHK.TRANS64.TRYWAIT P0, [R0+URZ], R3 ;  /* 0x00000003000075a7 */ /* 0x0022a400080011ff */
[----:B--2---:R-:W-:Y:S05]  /*85d0*/  @!P0 NANOSLEEP.SYNCS 0x989680 ;  /* 0x009896800000895d */ /* 0x004fea0003900000 */
[----:B------:R-:W2:Y:S02]  /*85e0*/  @!P0 SYNCS.PHASECHK.TRANS64 P0, [R0+URZ], R3 ;  /* 0x00000003000085a7 */ /* 0x000ea400080010ff */
[----:B--2---:R-:W-:Y:S05]  /*85f0*/  @!P0 BRA `(.L_x_143) ;  /* 0xfffffffc00f08947 */ /* 0x004fea000383ffff */
[----:B------:R-:W-:Y:S05]  /*8600*/  BRA `(.L_x_144) ;  /* 0xffffffa400a07947 */ /* 0x000fea000383ffff */
.L_x_48:
[----:B------:R-:W-:-:S07]  /*8610*/  MOV R0, UR5 ;  /* 0x0000000500007c02 */ /* 0x000fce0008000f00 */
.L_x_145:
[----:B-1----:R1:W2:Y:S02]  /*8620*/  SYNCS.PHASECHK.TRANS64.TRYWAIT P0, [R0+URZ], R3 ;  /* 0x00000003000075a7 */ /* 0x0022a400080011ff */
[----:B--2---:R-:W-:Y:S05]  /*8630*/  @!P0 NANOSLEEP.SYNCS 0x989680 ;  /* 0x009896800000895d */ /* 0x004fea0003900000 */
[----:B------:R-:W2:Y:S02]  /*8640*/  @!P0 SYNCS.PHASECHK.TRANS64 P0, [R0+URZ], R3 ;  /* 0x00000003000085a7 */ /* 0x000ea400080010ff */
[----:B--2---:R-:W-:Y:S05]  /*8650*/  @!P0 BRA `(.L_x_145) ;  /* 0xfffffffc00f08947 */ /* 0x004fea000383ffff */
[----:B------:R-:W-:Y:S05]  /*8660*/  BRA `(.L_x_146) ;  /* 0xffffffa400ac7947 */ /* 0x000fea000383ffff */
.L_x_49:
[----:B------:R-:W-:-:S07]  /*8670*/  MOV R0, UR5 ;  /* 0x0000000500007c02 */ /* 0x000fce0008000f00 */
.L_x_147:
[----:B-1----:R1:W2:Y:S02]  /*8680*/  SYNCS.PHASECHK.TRANS64.TRYWAIT P0, [R0+URZ], R3 ;  /* 0x00000003000075a7 */ /* 0x0022a400080011ff */
[----:B--2---:R-:W-:Y:S05]  /*8690*/  @!P0 NANOSLEEP.SYNCS 0x989680 ;  /* 0x009896800000895d */ /* 0x004fea0003900000 */
[----:B------:R-:W2:Y:S02]  /*86a0*/  @!P0 SYNCS.PHASECHK.TRANS64 P0, [R0+URZ], R3 ;  /* 0x00000003000085a7 */ /* 0x000ea400080010ff */
[----:B--2---:R-:W-:Y:S05]  /*86b0*/  @!P0 BRA `(.L_x_147) ;  /* 0xfffffffc00f08947 */ /* 0x004fea000383ffff */
[----:B------:R-:W-:Y:S05]  /*86c0*/  BRA `(.L_x_148) ;  /* 0xffffffa400b87947 */ /* 0x000fea000383ffff */
.L_x_50:
[----:B------:R-:W-:-:S07]  /*86d0*/  MOV R0, UR5 ;  /* 0x0000000500007c02 */ /* 0x000fce0008000f00 */
.L_x_149:
[----:B-1----:R1:W2:Y:S02]  /*86e0*/  SYNCS.PHASECHK.TRANS64.TRYWAIT P0, [R0+URZ], R3 ;  /* 0x00000003000075a7 */ /* 0x0022a400080011ff */
[----:B--2---:R-:W-:Y:S05]  /*86f0*/  @!P0 NANOSLEEP.SYNCS 0x989680 ;  /* 0x009896800000895d */ /* 0x004fea0003900000 */
[----:B------:R-:W2:Y:S02]  /*8700*/  @!P0 SYNCS.PHASECHK.TRANS64 P0, [R0+URZ], R3 ;  /* 0x00000003000085a7 */ /* 0x000ea400080010ff */
[----:B--2---:R-:W-:Y:S05]  /*8710*/  @!P0 BRA `(.L_x_149) ;  /* 0xfffffffc00f08947 */ /* 0x004fea000383ffff */
[----:B------:R-:W-:Y:S05]  /*8720*/  BRA `(.L_x_150) ;  /* 0xffffffa400c47947 */ /* 0x000fea000383ffff */
.L_x_51:
[----:B------:R-:W-:-:S07]  /*8730*/  MOV R0, UR5 ;  /* 0x0000000500007c02 */ /* 0x000fce0008000f00 */
.L_x_151:
[----:B-1----:R1:W2:Y:S02]  /*8740*/  SYNCS.PHASECHK.TRANS64.TRYWAIT P0, [R0+URZ], R3 ;  /* 0x00000003000075a7 */ /* 0x0022a400080011ff */
[----:B--2---:R-:W-:Y:S05]  /*8750*/  @!P0 NANOSLEEP.SYNCS 0x989680 ;  /* 0x009896800000895d */ /* 0x004fea0003900000 */
[----:B------:R-:W2:Y:S02]  /*8760*/  @!P0 SYNCS.PHASECHK.TRANS64 P0, [R0+URZ], R3 ;  /* 0x00000003000085a7 */ /* 0x000ea400080010ff */
[----:B--2---:R-:W-:Y:S05]  /*8770*/  @!P0 BRA `(.L_x_151) ;  /* 0xfffffffc00f08947 */ /* 0x004fea000383ffff */
[----:B------:R-:W-:Y:S05]  /*8780*/  BRA `(.L_x_152) ;  /* 0xffffffa400d07947 */ /* 0x000fea000383ffff */
.L_x_52:
[----:B------:R-:W-:-:S07]  /*8790*/  MOV R0, UR5 ;  /* 0x0000000500007c02 */ /* 0x000fce0008000f00 */
.L_x_153:
[----:B-1----:R1:W2:Y:S02]  /*87a0*/  SYNCS.PHASECHK.TRANS64.TRYWAIT P0, [R0+URZ], R3 ;  /* 0x00000003000075a7 */ /* 0x0022a400080011ff */
[----:B--2---:R-:W-:Y:S05]  /*87b0*/  @!P0 NANOSLEEP.SYNCS 0x989680 ;  /* 0x009896800000895d */ /* 0x004fea0003900000 */
[----:B------:R-:W2:Y:S02]  /*87c0*/  @!P0 SYNCS.PHASECHK.TRANS64 P0, [R0+URZ], R3 ;  /* 0x00000003000085a7 */ /* 0x000ea400080010ff */
[----:B--2---:R-:W-:Y:S05]  /*87d0*/  @!P0 BRA `(.L_x_153) ;  /* 0xfffffffc00f08947 */ /* 0x004fea000383ffff */
[----:B------:R-:W-:Y:S05]  /*87e0*/  BRA `(.L_x_154) ;  /* 0xffffffa400dc7947 */ /* 0x000fea000383ffff */
.L_x_53:
[----:B------:R-:W-:-:S07]  /*87f0*/  MOV R0, UR5 ;  /* 0x0000000500007c02 */ /* 0x000fce0008000f00 */
.L_x_155:
[----:B-1----:R1:W2:Y:S02]  /*8800*/  SYNCS.PHASECHK.TRANS64.TRYWAIT P0, [R0+URZ], R3 ;  /* 0x00000003000075a7 */ /* 0x0022a400080011ff */
[----:B--2---:R-:W-:Y:S05]  /*8810*/  @!P0 NANOSLEEP.SYNCS 0x989680 ;  /* 0x009896800000895d */ /* 0x004fea0003900000 */
[----:B------:R-:W2:Y:S02]  /*8820*/  @!P0 SYNCS.PHASECHK.TRANS64 P0, [R0+URZ], R3 ;  /* 0x00000003000085a7 */ /* 0x000ea400080010ff */
[----:B--2---:R-:W-:Y:S05]  /*8830*/  @!P0 BRA `(.L_x_155) ;  /* 0xfffffffc00f08947 */ /* 0x004fea000383ffff */
[----:B------:R-:W-:Y:S05]  /*8840*/  BRA `(.L_x_156) ;  /* 0xffffffa400e87947 */ /* 0x000fea000383ffff */
.L_x_54:
[----:B------:R-:W-:-:S07]  /*8850*/  MOV R0, UR5 ;  /* 0x0000000500007c02 */ /* 0x000fce0008000f00 */
.L_x_157:
[----:B-1----:R1:W2:Y:S02]  /*8860*/  SYNCS.PHASECHK.TRANS64.TRYWAIT P0, [R0+URZ], R3 ;  /* 0x00000003000075a7 */ /* 0x0022a400080011ff */
[----:B--2---:R-:W-:Y:S05]  /*8870*/  @!P0 NANOSLEEP.SYNCS 0x989680 ;  /* 0x009896800000895d */ /* 0x004fea0003900000 */
[----:B------:R-:W2:Y:S02]  /*8880*/  @!P0 SYNCS.PHASECHK.TRANS64 P0, [R0+URZ], R3 ;  /* 0x00000003000085a7 */ /* 0x000ea400080010ff */
[----:B--2---:R-:W-:Y:S05]  /*8890*/  @!P0 BRA `(.L_x_157) ;  /* 0xfffffffc00f08947 */ /* 0x004fea000383ffff */
[----:B------:R-:W-:Y:S05]  /*88a0*/  BRA `(.L_x_158) ;  /* 0xffffffa400f47947 */ /* 0x000fea000383ffff */
.L_x_55:
[----:B------:R-:W-:-:S07]  /*88b0*/  MOV R0, UR5 ;  /* 0x0000000500007c02 */ /* 0x000fce0008000f00 */
.L_x_159:
[----:B-1----:R1:W2:Y:S02]  /*88c0*/  SYNCS.PHASECHK.TRANS64.TRYWAIT P0, [R0+URZ], R3 ;  /* 0x00000003000075a7 */ /* 0x0022a400080011ff */
[----:B--2---:R-:W-:Y:S05]  /*88d0*/  @!P0 NANOSLEEP.SYNCS 0x989680 ;  /* 0x009896800000895d */ /* 0x004fea0003900000 */
[----:B------:R-:W2:Y:S02]  /*88e0*/  @!P0 SYNCS.PHASECHK.TRANS64 P0, [R0+URZ], R3 ;  /* 0x00000003000085a7 */ /* 0x000ea400080010ff */
[----:B--2---:R-:W-:Y:S05]  /*88f0*/  @!P0 BRA `(.L_x_159) ;  /* 0xfffffffc00f08947 */ /* 0x004fea000383ffff */
[----:B------:R-:W-:Y:S05]  /*8900*/  BRA `(.L_x_160) ;  /* 0xffffffa800007947 */ /* 0x000fea000383ffff */
.L_x_56:
[----:B------:R-:W-:-:S07]  /*8910*/  MOV R0, UR5 ;  /* 0x0000000500007c02 */ /* 0x000fce0008000f00 */
.L_x_161:
[----:B-1----:R1:W2:Y:S02]  /*8920*/  SYNCS.PHASECHK.TRANS64.TRYWAIT P0, [R0+URZ], R3 ;  /* 0x00000003000075a7 */ /* 0x0022a400080011ff */
[----:B--2---:R-:W-:Y:S05]  /*8930*/  @!P0 NANOSLEEP.SYNCS 0x989680 ;  /* 0x009896800000895d */ /* 0x004fea0003900000 */
[----:B------:R-:W2:Y:S02]  /*8940*/  @!P0 SYNCS.PHASECHK.TRANS64 P0, [R0+URZ], R3 ;  /* 0x00000003000085a7 */ /* 0x000ea400080010ff */
[----:B--2---:R-:W-:Y:S05]  /*8950*/  @!P0 BRA `(.L_x_161) ;  /* 0xfffffffc00f08947 */ /* 0x004fea000383ffff */
[----:B------:R-:W-:Y:S05]  /*8960*/  BRA `(.L_x_162) ;  /* 0xffffffa8000c7947 */ /* 0x000fea000383ffff */
.L_x_57:
[----:B------:R-:W-:-:S07]  /*8970*/  MOV R0, UR5 ;  /* 0x0000000500007c02 */ /* 0x000fce0008000f00 */
.L_x_163:
[----:B-1----:R1:W2:Y:S02]  /*8980*/  SYNCS.PHASECHK.TRANS64.TRYWAIT P0, [R0+URZ], R3 ;  /* 0x00000003000075a7 */ /* 0x0022a400080011ff */
[----:B--2---:R-:W-:Y:S05]  /*8990*/  @!P0 NANOSLEEP.SYNCS 0x989680 ;  /* 0x009896800000895d */ /* 0x004fea0003900000 */
[----:B------:R-:W2:Y:S02]  /*89a0*/  @!P0 SYNCS.PHASECHK.TRANS64 P0, [R0+URZ], R3 ;  /* 0x00000003000085a7 */ /* 0x000ea400080010ff */
[----:B--2---:R-:W-:Y:S05]  /*89b0*/  @!P0 BRA `(.L_x_163) ;  /* 0xfffffffc00f08947 */ /* 0x004fea000383ffff */
[----:B------:R-:W-:Y:S05]  /*89c0*/  BRA `(.L_x_164) ;  /* 0xffffffa800187947 */ /* 0x000fea000383ffff */
.L_x_58:
[----:B------:R-:W-:-:S07]  /*89d0*/  MOV R0, UR5 ;  /* 0x0000000500007c02 */ /* 0x000fce0008000f00 */
.L_x_165:
[----:B-1----:R1:W2:Y:S02]  /*89e0*/  SYNCS.PHASECHK.TRANS64.TRYWAIT P0, [R0+URZ], R3 ;  /* 0x00000003000075a7 */ /* 0x0022a400080011ff */
[----:B--2---:R-:W-:Y:S05]  /*89f0*/  @!P0 NANOSLEEP.SYNCS 0x989680 ;  /* 0x009896800000895d */ /* 0x004fea0003900000 */
[----:B------:R-:W2:Y:S02]  /*8a00*/  @!P0 SYNCS.PHASECHK.TRANS64 P0, [R0+URZ], R3 ;  /* 0x00000003000085a7 */ /* 0x000ea400080010ff */
[----:B--2---:R-:W-:Y:S05]  /*8a10*/  @!P0 BRA `(.L_x_165) ;  /* 0xfffffffc00f08947 */ /* 0x004fea000383ffff */
[----:B------:R-:W-:Y:S05]  /*8a20*/  BRA `(.L_x_166) ;  /* 0xffffffa800247947 */ /* 0x000fea000383ffff */
.L_x_59:
[----:B------:R-:W-:-:S07]  /*8a30*/  MOV R0, UR5 ;  /* 0x0000000500007c02 */ /* 0x000fce0008000f00 */
.L_x_167:
[----:B-1----:R1:W2:Y:S02]  /*8a40*/  SYNCS.PHASECHK.TRANS64.TRYWAIT P0, [R0+URZ], R3 ;  /* 0x00000003000075a7 */ /* 0x0022a400080011ff */
[----:B--2---:R-:W-:Y:S05]  /*8a50*/  @!P0 NANOSLEEP.SYNCS 0x989680 ;  /* 0x009896800000895d */ /* 0x004fea0003900000 */
[----:B------:R-:W2:Y:S02]  /*8a60*/  @!P0 SYNCS.PHASECHK.TRANS64 P0, [R0+URZ], R3 ;  /* 0x00000003000085a7 */ /* 0x000ea400080010ff */
[----:B--2---:R-:W-:Y:S05]  /*8a70*/  @!P0 BRA `(.L_x_167) ;  /* 0xfffffffc00f08947 */ /* 0x004fea000383ffff */
[----:B------:R-:W-:Y:S05]  /*8a80*/  BRA `(.L_x_168) ;  /* 0xffffffa800307947 */ /* 0x000fea000383ffff */
.L_x_60:
[----:B------:R-:W-:-:S07]  /*8a90*/  MOV R0, UR5 ;  /* 0x0000000500007c02 */ /* 0x000fce0008000f00 */
.L_x_169:
[----:B-1----:R1:W2:Y:S02]  /*8aa0*/  SYNCS.PHASECHK.TRANS64.TRYWAIT P0, [R0+URZ], R3 ;  /* 0x00000003000075a7 */ /* 0x0022a400080011ff */
[----:B--2---:R-:W-:Y:S05]  /*8ab0*/  @!P0 NANOSLEEP.SYNCS 0x989680 ;  /* 0x009896800000895d */ /* 0x004fea0003900000 */
[----:B------:R-:W2:Y:S02]  /*8ac0*/  @!P0 SYNCS.PHASECHK.TRANS64 P0, [R0+URZ], R3 ;  /* 0x00000003000085a7 */ /* 0x000ea400080010ff */
[----:B--2---:R-:W-:Y:S05]  /*8ad0*/  @!P0 BRA `(.L_x_169) ;  /* 0xfffffffc00f08947 */ /* 0x004fea000383ffff */
[----:B------:R-:W-:Y:S05]  /*8ae0*/  BRA `(.L_x_170) ;  /* 0xffffffa8003c7947 */ /* 0x000fea000383ffff */
.L_x_61:
[----:B------:R-:W-:-:S07]  /*8af0*/  MOV R0, UR5 ;  /* 0x0000000500007c02 */ /* 0x000fce0008000f00 */
.L_x_171:
[----:B-1----:R1:W2:Y:S02]  /*8b00*/  SYNCS.PHASECHK.TRANS64.TRYWAIT P0, [R0+URZ], R3 ;  /* 0x00000003000075a7 */ /* 0x0022a400080011ff */
[----:B--2---:R-:W-:Y:S05]  /*8b10*/  @!P0 NANOSLEEP.SYNCS 0x989680 ;  /* 0x009896800000895d */ /* 0x004fea0003900000 */
[----:B------:R-:W2:Y:S02]  /*8b20*/  @!P0 SYNCS.PHASECHK.TRANS64 P0, [R0+URZ], R3 ;  /* 0x00000003000085a7 */ /* 0x000ea400080010ff */
[----:B--2---:R-:W-:Y:S05]  /*8b30*/  @!P0 BRA `(.L_x_171) ;  /* 0xfffffffc00f08947 */ /* 0x004fea000383ffff */
[----:B------:R-:W-:Y:S05]  /*8b40*/  BRA `(.L_x_172) ;  /* 0xffffffa800487947 */ /* 0x000fea000383ffff */
.L_x_62:
[----:B------:R-:W-:-:S07]  /*8b50*/  MOV R0, UR5 ;  /* 0x0000000500007c02 */ /* 0x000fce0008000f00 */
.L_x_173:
[----:B-1----:R1:W2:Y:S02]  /*8b60*/  SYNCS.PHASECHK.TRANS64.TRYWAIT P0, [R0+URZ], R3 ;  /* 0x00000003000075a7 */ /* 0x0022a400080011ff */
[----:B--2---:R-:W-:Y:S05]  /*8b70*/  @!P0 NANOSLEEP.SYNCS 0x989680 ;  /* 0x009896800000895d */ /* 0x004fea0003900000 */
[----:B------:R-:W2:Y:S02]  /*8b80*/  @!P0 SYNCS.PHASECHK.TRANS64 P0, [R0+URZ], R3 ;  /* 0x00000003000085a7 */ /* 0x000ea400080010ff */
[----:B--2---:R-:W-:Y:S05]  /*8b90*/  @!P0 BRA `(.L_x_173) ;  /* 0xfffffffc00f08947 */ /* 0x004fea000383ffff */
[----:B------:R-:W-:Y:S05]  /*8ba0*/  BRA `(.L_x_174) ;  /* 0xffffffa800547947 */ /* 0x000fea000383ffff */
.L_x_63:
[----:B------:R-:W-:-:S07]  /*8bb0*/  MOV R0, UR5 ;  /* 0x0000000500007c02 */ /* 0x000fce0008000f00 */
.L_x_175:
[----:B-1----:R1:W2:Y:S02]  /*8bc0*/  SYNCS.PHASECHK.TRANS64.TRYWAIT P0, [R0+URZ], R3 ;  /* 0x00000003000075a7 */ /* 0x0022a400080011ff */
[----:B--2---:R-:W-:Y:S05]  /*8bd0*/  @!P0 NANOSLEEP.SYNCS 0x989680 ;  /* 0x009896800000895d */ /* 0x004fea0003900000 */
[----:B------:R-:W2:Y:S02]  /*8be0*/  @!P0 SYNCS.PHASECHK.TRANS64 P0, [R0+URZ], R3 ;  /* 0x00000003000085a7 */ /* 0x000ea400080010ff */
[----:B--2---:R-:W-:Y:S05]  /*8bf0*/  @!P0 BRA `(.L_x_175) ;  /* 0xfffffffc00f08947 */ /* 0x004fea000383ffff */
[----:B------:R-:W-:Y:S05]  /*8c00*/  BRA `(.L_x_176) ;  /* 0xffffffa800607947 */ /* 0x000fea000383ffff */
.L_x_64:
[----:B------:R-:W-:-:S07]  /*8c10*/  MOV R0, UR5 ;  /* 0x0000000500007c02 */ /* 0x000fce0008000f00 */
.L_x_177:
[----:B-1----:R1:W2:Y:S02]  /*8c20*/  SYNCS.PHASECHK.TRANS64.TRYWAIT P0, [R0+URZ], R3 ;  /* 0x00000003000075a7 */ /* 0x0022a400080011ff */
[----:B--2---:R-:W-:Y:S05]  /*8c30*/  @!P0 NANOSLEEP.SYNCS 0x989680 ;  /* 0x009896800000895d */ /* 0x004fea0003900000 */
[----:B------:R-:W2:Y:S02]  /*8c40*/  @!P0 SYNCS.PHASECHK.TRANS64 P0, [R0+URZ], R3 ;  /* 0x00000003000085a7 */ /* 0x000ea400080010ff */
[----:B--2---:R-:W-:Y:S05]  /*8c50*/  @!P0 BRA `(.L_x_177) ;  /* 0xfffffffc00f08947 */ /* 0x004fea000383ffff */
[----:B------:R-:W-:Y:S05]  /*8c60*/  BRA `(.L_x_178) ;  /* 0xffffffa8006c7947 */ /* 0x000fea000383ffff */
.L_x_65:
[----:B------:R-:W-:-:S07]  /*8c70*/  MOV R0, UR5 ;  /* 0x0000000500007c02 */ /* 0x000fce0008000f00 */
.L_x_179:
[----:B-1----:R1:W2:Y:S02]  /*8c80*/  SYNCS.PHASECHK.TRANS64.TRYWAIT P0, [R0+URZ], R3 ;  /* 0x00000003000075a7 */ /* 0x0022a400080011ff */
[----:B--2---:R-:W-:Y:S05]  /*8c90*/  @!P0 NANOSLEEP.SYNCS 0x989680 ;  /* 0x009896800000895d */ /* 0x004fea0003900000 */
[----:B------:R-:W2:Y:S02]  /*8ca0*/  @!P0 SYNCS.PHASECHK.TRANS64 P0, [R0+URZ], R3 ;  /* 0x00000003000085a7 */ /* 0x000ea400080010ff */
[----:B--2---:R-:W-:Y:S05]  /*8cb0*/  @!P0 BRA `(.L_x_179) ;  /* 0xfffffffc00f08947 */ /* 0x004fea000383ffff */
[----:B------:R-:W-:Y:S05]  /*8cc0*/  BRA `(.L_x_180) ;  /* 0xffffffa800787947 */ /* 0x000fea000383ffff */
.L_x_66:
[----:B------:R-:W-:-:S07]  /*8cd0*/  MOV R0, UR5 ;  /* 0x0000000500007c02 */ /* 0x000fce0008000f00 */
.L_x_181:
[----:B-1----:R1:W2:Y:S02]  /*8ce0*/  SYNCS.PHASECHK.TRANS64.TRYWAIT P0, [R0+URZ], R3 ;  /* 0x00000003000075a7 */ /* 0x0022a400080011ff */
[----:B--2---:R-:W-:Y:S05]  /*8cf0*/  @!P0 NANOSLEEP.SYNCS 0x989680 ;  /* 0x009896800000895d */ /* 0x004fea0003900000 */
[----:B------:R-:W2:Y:S02]  /*8d00*/  @!P0 SYNCS.PHASECHK.TRANS64 P0, [R0+URZ], R3 ;  /* 0x00000003000085a7 */ /* 0x000ea400080010ff */
[----:B--2---:R-:W-:Y:S05]  /*8d10*/  @!P0 BRA `(.L_x_181) ;  /* 0xfffffffc00f08947 */ /* 0x004fea000383ffff */
[----:B------:R-:W-:Y:S05]  /*8d20*/  BRA `(.L_x_182) ;  /* 0xffffffa800847947 */ /* 0x000fea000383ffff */
.L_x_67:
[----:B------:R-:W-:-:S07]  /*8d30*/  MOV R0, UR5 ;  /* 0x0000000500007c02 */ /* 0x000fce0008000f00 */
.L_x_183:
[----:B-1----:R1:W2:Y:S02]  /*8d40*/  SYNCS.PHASECHK.TRANS64.TRYWAIT P0, [R0+URZ], R3 ;  /* 0x00000003000075a7 */ /* 0x0022a400080011ff */
[----:B--2---:R-:W-:Y:S05]  /*8d50*/  @!P0 NANOSLEEP.SYNCS 0x989680 ;  /* 0x009896800000895d */ /* 0x004fea0003900000 */
[----:B------:R-:W2:Y:S02]  /*8d60*/  @!P0 SYNCS.PHASECHK.TRANS64 P0, [R0+URZ], R3 ;  /* 0x00000003000085a7 */ /* 0x000ea400080010ff */
[----:B--2---:R-:W-:Y:S05]  /*8d70*/  @!P0 BRA `(.L_x_183) ;  /* 0xfffffffc00f08947 */ /* 0x004fea000383ffff */
[----:B------:R-:W-:Y:S05]  /*8d80*/  BRA `(.L_x_184) ;  /* 0xffffffa800907947 */ /* 0x000fea000383ffff */
.L_x_68:
[----:B------:R-:W-:-:S07]  /*8d90*/  MOV R0, UR5 ;  /* 0x0000000500007c02 */ /* 0x000fce0008000f00 */
.L_x_185:
[----:B-1----:R1:W2:Y:S02]  /*8da0*/  SYNCS.PHASECHK.TRANS64.TRYWAIT P0, [R0+URZ], R3 ;  /* 0x00000003000075a7 */ /* 0x0022a400080011ff */
[----:B--2---:R-:W-:Y:S05]  /*8db0*/  @!P0 NANOSLEEP.SYNCS 0x989680 ;  /* 0x009896800000895d */ /* 0x004fea0003900000 */
[----:B------:R-:W2:Y:S02]  /*8dc0*/  @!P0 SYNCS.PHASECHK.TRANS64 P0, [R0+URZ], R3 ;  /* 0x00000003000085a7 */ /* 0x000ea400080010ff */
[----:B--2---:R-:W-:Y:S05]  /*8dd0*/  @!P0 BRA `(.L_x_185) ;  /* 0xfffffffc00f08947 */ /* 0x004fea000383ffff */
[----:B------:R-:W-:Y:S05]  /*8de0*/  BRA `(.L_x_186) ;  /* 0xffffffa8009c7947 */ /* 0x000fea000383ffff */
.L_x_69:
[----:B------:R-:W-:-:S07]  /*8df0*/  MOV R0, UR5 ;  /* 0x0000000500007c02 */ /* 0x000fce0008000f00 */
.L_x_187:
[----:B-1----:R1:W2:Y:S02]  /*8e00*/  SYNCS.PHASECHK.TRANS64.TRYWAIT P0, [R0+URZ], R3 ;  /* 0x00000003000075a7 */ /* 0x0022a400080011ff */
[----:B--2---:R-:W-:Y:S05]  /*8e10*/  @!P0 NANOSLEEP.SYNCS 0x989680 ;  /* 0x009896800000895d */ /* 0x004fea0003900000 */
[----:B------:R-:W2:Y:S02]  /*8e20*/  @!P0 SYNCS.PHASECHK.TRANS64 P0, [R0+URZ], R3 ;  /* 0x00000003000085a7 */ /* 0x000ea400080010ff */
[----:B--2---:R-:W-:Y:S05]  /*8e30*/  @!P0 BRA `(.L_x_187) ;  /* 0xfffffffc00f08947 */ /* 0x004fea000383ffff */
[----:B------:R-:W-:Y:S05]  /*8e40*/  BRA `(.L_x_188) ;  /* 0xffffffa800a87947 */ /* 0x000fea000383ffff */
.L_x_70:
[----:B------:R-:W-:-:S07]  /*8e50*/  MOV R0, UR5 ;  /* 0x0000000500007c02 */ /* 0x000fce0008000f00 */
.L_x_189:
[----:B-1----:R1:W2:Y:S02]  /*8e60*/  SYNCS.PHASECHK.TRANS64.TRYWAIT P0, [R0+URZ], R3 ;  /* 0x00000003000075a7 */ /* 0x0022a400080011ff */
[----:B--2---:R-:W-:Y:S05]  /*8e70*/  @!P0 NANOSLEEP.SYNCS 0x989680 ;  /* 0x009896800000895d */ /* 0x004fea0003900000 */
[----:B------:R-:W2:Y:S02]  /*8e80*/  @!P0 SYNCS.PHASECHK.TRANS64 P0, [R0+URZ], R3 ;  /* 0x00000003000085a7 */ /* 0x000ea400080010ff */
[----:B--2---:R-:W-:Y:S05]  /*8e90*/  @!P0 BRA `(.L_x_189) ;  /* 0xfffffffc00f08947 */ /* 0x004fea000383ffff */
[----:B------:R-:W-:Y:S05]  /*8ea0*/  BRA `(.L_x_190) ;  /* 0xffffffa800b47947 */ /* 0x000fea000383ffff */
.L_x_71:
[----:B------:R-:W-:-:S07]  /*8eb0*/  MOV R0, UR5 ;  /* 0x0000000500007c02 */ /* 0x000fce0008000f00 */
.L_x_191:
[----:B-1----:R1:W2:Y:S02]  /*8ec0*/  SYNCS.PHASECHK.TRANS64.TRYWAIT P0, [R0+URZ], R3 ;  /* 0x00000003000075a7 */ /* 0x0022a400080011ff */
[----:B--2---:R-:W-:Y:S05]  /*8ed0*/  @!P0 NANOSLEEP.SYNCS 0x989680 ;  /* 0x009896800000895d */ /* 0x004fea0003900000 */
[----:B------:R-:W2:Y:S02]  /*8ee0*/  @!P0 SYNCS.PHASECHK.TRANS64 P0, [R0+URZ], R3 ;  /* 0x00000003000085a7 */ /* 0x000ea400080010ff */
[----:B--2---:R-:W-:Y:S05]  /*8ef0*/  @!P0 BRA `(.L_x_191) ;  /* 0xfffffffc00f08947 */ /* 0x004fea000383ffff */
[----:B------:R-:W-:Y:S05]  /*8f00*/  BRA `(.L_x_192) ;  /* 0xffffffa800c07947 */ /* 0x000fea000383ffff */
.L_x_72:
[----:B------:R-:W-:-:S07]  /*8f10*/  MOV R0, UR5 ;  /* 0x0000000500007c02 */ /* 0x000fce0008000f00 */
.L_x_193:
[----:B-1----:R1:W2:Y:S02]  /*8f20*/  SYNCS.PHASECHK.TRANS64.TRYWAIT P0, [R0+URZ], R3 ;  /* 0x00000003000075a7 */ /* 0x0022a400080011ff */
[----:B--2---:R-:W-:Y:S05]  /*8f30*/  @!P0 NANOSLEEP.SYNCS 0x989680 ;  /* 0x009896800000895d */ /* 0x004fea0003900000 */
[----:B------:R-:W2:Y:S02]  /*8f40*/  @!P0 SYNCS.PHASECHK.TRANS64 P0, [R0+URZ], R3 ;  /* 0x00000003000085a7 */ /* 0x000ea400080010ff */
[----:B--2---:R-:W-:Y:S05]  /*8f50*/  @!P0 BRA `(.L_x_193) ;  /* 0xfffffffc00f08947 */ /* 0x004fea000383ffff */
[----:B------:R-:W-:Y:S05]  /*8f60*/  BRA `(.L_x_194) ;  /* 0xffffffa800cc7947 */ /* 0x000fea000383ffff */
.L_x_73:
[----:B------:R-:W-:-:S07]  /*8f70*/  MOV R0, UR5 ;  /* 0x0000000500007c02 */ /* 0x000fce0008000f00 */
.L_x_195:
[----:B-1----:R1:W2:Y:S02]  /*8f80*/  SYNCS.PHASECHK.TRANS64.TRYWAIT P0, [R0+URZ], R3 ;  /* 0x00000003000075a7 */ /* 0x0022a400080011ff */
[----:B--2---:R-:W-:Y:S05]  /*8f90*/  @!P0 NANOSLEEP.SYNCS 0x989680 ;  /* 0x009896800000895d */ /* 0x004fea0003900000 */
[----:B------:R-:W2:Y:S02]  /*8fa0*/  @!P0 SYNCS.PHASECHK.TRANS64 P0, [R0+URZ], R3 ;  /* 0x00000003000085a7 */ /* 0x000ea400080010ff */
[----:B--2---:R-:W-:Y:S05]  /*8fb0*/  @!P0 BRA `(.L_x_195) ;  /* 0xfffffffc00f08947 */ /* 0x004fea000383ffff */
[----:B------:R-:W-:Y:S05]  /*8fc0*/  BRA `(.L_x_196) ;  /* 0xffffffa800d87947 */ /* 0x000fea000383ffff */
.L_x_74:
[----:B------:R-:W-:-:S07]  /*8fd0*/  MOV R0, UR5 ;  /* 0x0000000500007c02 */ /* 0x000fce0008000f00 */
.L_x_197:
[----:B-1----:R1:W2:Y:S02]  /*8fe0*/  SYNCS.PHASECHK.TRANS64.TRYWAIT P0, [R0+URZ], R3 ;  /* 0x00000003000075a7 */ /* 0x0022a400080011ff */
[----:B--2---:R-:W-:Y:S05]  /*8ff0*/  @!P0 NANOSLEEP.SYNCS 0x989680 ;  /* 0x009896800000895d */ /* 0x004fea0003900000 */
[----:B------:R-:W2:Y:S02]  /*9000*/  @!P0 SYNCS.PHASECHK.TRANS64 P0, [R0+URZ], R3 ;  /* 0x00000003000085a7 */ /* 0x000ea400080010ff */
[----:B--2---:R-:W-:Y:S05]  /*9010*/  @!P0 BRA `(.L_x_197) ;  /* 0xfffffffc00f08947 */ /* 0x004fea000383ffff */
[----:B------:R-:W-:Y:S05]  /*9020*/  BRA `(.L_x_198) ;  /* 0xffffffa800e47947 */ /* 0x000fea000383ffff */
.L_x_75:
[----:B------:R-:W-:-:S07]  /*9030*/  MOV R0, UR5 ;  /* 0x0000000500007c02 */ /* 0x000fce0008000f00 */
.L_x_199:
[----:B-1----:R1:W2:Y:S02]  /*9040*/  SYNCS.PHASECHK.TRANS64.TRYWAIT P0, [R0+URZ], R3 ;  /* 0x00000003000075a7 */ /* 0x0022a400080011ff */
[----:B--2---:R-:W-:Y:S05]  /*9050*/  @!P0 NANOSLEEP.SYNCS 0x989680 ;  /* 0x009896800000895d */ /* 0x004fea0003900000 */
[----:B------:R-:W2:Y:S02]  /*9060*/  @!P0 SYNCS.PHASECHK.TRANS64 P0, [R0+URZ], R3 ;  /* 0x00000003000085a7 */ /* 0x000ea400080010ff */
[----:B--2---:R-:W-:Y:S05]  /*9070*/  @!P0 BRA `(.L_x_199) ;  /* 0xfffffffc00f08947 */ /* 0x004fea000383ffff */
[----:B------:R-:W-:Y:S05]  /*9080*/  BRA `(.L_x_200) ;  /* 0xffffffa800f07947 */ /* 0x000fea000383ffff */
.L_x_76:
[----:B------:R-:W-:-:S07]  /*9090*/  MOV R0, UR5 ;  /* 0x0000000500007c02 */ /* 0x000fce0008000f00 */
.L_x_201:
[----:B-1----:R1:W2:Y:S02]  /*90a0*/  SYNCS.PHASECHK.TRANS64.TRYWAIT P0, [R0+URZ], R3 ;  /* 0x00000003000075a7 */ /* 0x0022a400080011ff */
[----:B--2---:R-:W-:Y:S05]  /*90b0*/  @!P0 NANOSLEEP.SYNCS 0x989680 ;  /* 0x009896800000895d */ /* 0x004fea0003900000 */
[----:B------:R-:W2:Y:S02]  /*90c0*/  @!P0 SYNCS.PHASECHK.TRANS64 P0, [R0+URZ], R3 ;  /* 0x00000003000085a7 */ /* 0x000ea400080010ff */
[----:B--2---:R-:W-:Y:S05]  /*90d0*/  @!P0 BRA `(.L_x_201) ;  /* 0xfffffffc00f08947 */ /* 0x004fea000383ffff */
[----:B------:R-:W-:Y:S05]  /*90e0*/  BRA `(.L_x_202) ;  /* 0xffffffa800fc7947 */ /* 0x000fea000383ffff */
.L_x_79:
[----:B-1----:R1:W2:Y:S02]  /*90f0*/  SYNCS.PHASECHK.TRANS64.TRYWAIT P0, [R2+URZ+0x2a0], R4 ;  /* 0x0002a004020075a7 */ /* 0x0022a400080011ff */
[----:B--2---:R-:W-:Y:S05]  /*9100*/  @!P0 NANOSLEEP.SYNCS 0x989680 ;  /* 0x009896800000895d */ /* 0x004fea0003900000 */
[----:B------:R-:W2:Y:S02]  /*9110*/  @!P0 SYNCS.PHASECHK.TRANS64 P0, [R2+URZ+0x2a0], R4 ;  /* 0x0002a004020085a7 */ /* 0x000ea400080010ff */
[----:B--2---:R-:W-:Y:S05]  /*9120*/  @!P0 BRA `(.L_x_79) ;  /* 0xfffffffc00f08947 */ /* 0x004fea000383ffff */
[----:B------:R-:W-:Y:S05]  /*9130*/  BRA `(.L_x_203) ;  /* 0xffffffac00587947 */ /* 0x000fea000383ffff */
.L_x_80:
[----:B------:R-:W-:-:S07]  /*9140*/  MOV R2, UR4 ;  /* 0x0000000400027c02 */ /* 0x000fce0008000f00 */
.L_x_204:
[----:B-1----:R1:W2:Y:S02]  /*9150*/  SYNCS.PHASECHK.TRANS64.TRYWAIT P0, [R2+URZ+0x250], R5 ;  /* 0x00025005020075a7 */ /* 0x0022a400080011ff */
[----:B--2---:R-:W-:Y:S05]  /*9160*/  @!P0 NANOSLEEP.SYNCS 0x989680 ;  /* 0x009896800000895d */ /* 0x004fea0003900000 */
[----:B------:R-:W2:Y:S02]  /*9170*/  @!P0 SYNCS.PHASECHK.TRANS64 P0, [R2+URZ+0x250], R5 ;  /* 0x00025005020085a7 */ /* 0x000ea400080010ff */
[----:B--2---:R-:W-:Y:S05]  /*9180*/  @!P0 BRA `(.L_x_204) ;  /* 0xfffffffc00f08947 */ /* 0x004fea000383ffff */
[----:B------:R-:W-:Y:S05]  /*9190*/  BRA `(.L_x_205) ;  /* 0xffffffac00687947 */ /* 0x000fea000383ffff */
.L_x_81:
[----:B-1----:R1:W2:Y:S02]  /*91a0*/  SYNCS.PHASECHK.TRANS64.TRYWAIT P1, [R2+URZ+0x240], R4 ;  /* 0x00024004020075a7 */ /* 0x0022a400080211ff */
[----:B--2---:R-:W-:Y:S05]  /*91b0*/  @!P1 NANOSLEEP.SYNCS 0x989680 ;  /* 0x009896800000995d */ /* 0x004fea0003900000 */
[----:B------:R-:W2:Y:S02]  /*91c0*/  @!P1 SYNCS.PHASECHK.TRANS64 P1, [R2+URZ+0x240], R4 ;  /* 0x00024004020095a7 */ /* 0x000ea400080210ff */
[----:B--2---:R-:W-:Y:S05]  /*91d0*/  @!P1 BRA `(.L_x_81) ;  /* 0xfffffffc00f09947 */ /* 0x004fea000383ffff */
[----:B------:R-:W-:Y:S05]  /*91e0*/  BRA `(.L_x_206) ;  /* 0xffffffac00987947 */ /* 0x000fea000383ffff */
.L_x_84:
[----:B------:R-:W-:-:S07]  /*91f0*/  MOV R0, UR4 ;  /* 0x0000000400007c02 */ /* 0x000fce0008000f00 */
.L_x_207:
[----:B-1----:R1:W2:Y:S02]  /*9200*/  SYNCS.PHASECHK.TRANS64.TRYWAIT P0, [R0+URZ+0x250], R2 ;  /* 0x00025002000075a7 */ /* 0x0022a400080011ff */
[----:B--2---:R-:W-:Y:S05]  /*9210*/  @!P0 NANOSLEEP.SYNCS 0x989680 ;  /* 0x009896800000895d */ /* 0x004fea0003900000 */
[----:B------:R-:W2:Y:S02]  /*9220*/  @!P0 SYNCS.PHASECHK.TRANS64 P0, [R0+URZ+0x250], R2 ;  /* 0x00025002000085a7 */ /* 0x000ea400080010ff */
[----:B--2---:R-:W-:Y:S05]  /*9230*/  @!P0 BRA `(.L_x_207) ;  /* 0xfffffffc00f08947 */ /* 0x004fea000383ffff */
[----:B------:R-:W-:Y:S05]  /*9240*/  BRA `(.L_x_83) ;  /* 0xffffffac00ec7947 */ /* 0x000fea000383ffff */
.L_x_91:
[----:B-1----:R1:W2:Y:S02]  /*9250*/  SYNCS.PHASECHK.TRANS64.TRYWAIT P1, [R0+URZ+0x240], R2 ;  /* 0x00024002000075a7 */ /* 0x0022a400080211ff */
[----:B--2---:R-:W-:Y:S05]  /*9260*/  @!P1 NANOSLEEP.SYNCS 0x989680 ;  /* 0x009896800000995d */ /* 0x004fea0003900000 */
[----:B------:R-:W2:Y:S02]  /*9270*/  @!P1 SYNCS.PHASECHK.TRANS64 P1, [R0+URZ+0x240], R2 ;  /* 0x00024002000095a7 */ /* 0x000ea400080210ff */
[----:B--2---:R-:W-:Y:S05]  /*9280*/  @!P1 BRA `(.L_x_91) ;  /* 0xfffffffc00f09947 */ /* 0x004fea000383ffff */
[----:B------:R-:W-:Y:S05]  /*9290*/  BRA `(.L_x_208) ;  /* 0xffffffb400487947 */ /* 0x000fea000383ffff */
.L_x_92:
[----:B------:R-:W-:-:S07]  /*92a0*/  MOV R2, UR18 ;  /* 0x0000001200027c02 */ /* 0x000fce0008000f00 */
.L_x_209:
[----:B-1----:R1:W2:Y:S02]  /*92b0*/  SYNCS.PHASECHK.TRANS64.TRYWAIT P0, [R2+URZ+0x280], R0 ;  /* 0x00028000020075a7 */ /* 0x0022a400080011ff */
[----:B--2---:R-:W-:Y:S05]  /*92c0*/  @!P0 NANOSLEEP.SYNCS 0x989680 ;  /* 0x009896800000895d */ /* 0x004fea0003900000 */
[----:B------:R-:W2:Y:S02]  /*92d0*/  @!P0 SYNCS.PHASECHK.TRANS64 P0, [R2+URZ+0x280], R0 ;  /* 0x00028000020085a7 */ /* 0x000ea400080010ff */
[----:B--2---:R-:W-:Y:S05]  /*92e0*/  @!P0 BRA `(.L_x_209) ;  /* 0xfffffffc00f08947 */ /* 0x004fea000383ffff */
[----:B------:R-:W-:Y:S05]  /*92f0*/  BRA `(.L_x_210) ;  /* 0xffffffb4007c7947 */ /* 0x000fea000383ffff */
.L_x_95:
[----:B------:R-:W-:Y:S07]  /*9300*/  MOV R0, UR6 ;  /* 0x0000000600007c02 */ /* 0x000fee0008000f00 */
.L_x_211:
[----:B-1----:R1:W2:Y:S02]  /*9310*/  SYNCS.PHASECHK.TRANS64.TRYWAIT P0, [R0+URZ], R2 ;  /* 0x00000002000075a7 */ /* 0x0022a400080011ff */
[----:B--2---:R-:W-:Y:S05]  /*9320*/  @!P0 NANOSLEEP.SYNCS 0x989680 ;  /* 0x009896800000895d */ /* 0x004fea0003900000 */
[----:B------:R-:W2:Y:S02]  /*9330*/  @!P0 SYNCS.PHASECHK.TRANS64 P0, [R0+URZ], R2 ;  /* 0x00000002000085a7 */ /* 0x000ea400080010ff */
[----:B--2---:R-:W-:Y:S05]  /*9340*/  @!P0 BRA `(.L_x_211) ;  /* 0xfffffffc00f08947 */ /* 0x004fea000383ffff */
[----:B------:R-:W-:Y:S05]  /*9350*/  BRA `(.L_x_94) ;  /* 0xffffffb4009c7947 */ /* 0x000fea000383ffff */
.L_x_98:
[----:B------:R-:W-:-:S07]  /*9360*/  MOV R0, UR4 ;  /* 0x0000000400007c02 */ /* 0x000fce0008000f00 */
.L_x_212:
[----:B--2---:R2:W4:Y:S02]  /*9370*/  SYNCS.PHASECHK.TRANS64.TRYWAIT P0, [R0+URZ], R2 ;  /* 0x00000002000075a7 */ /* 0x00452400080011ff */
[----:B----4-:R-:W-:Y:S05]  /*9380*/  @!P0 NANOSLEEP.SYNCS 0x989680 ;  /* 0x009896800000895d */ /* 0x010fea0003900000 */
[----:B------:R-:W4:Y:S02]  /*9390*/  @!P0 SYNCS.PHASECHK.TRANS64 P0, [R0+URZ], R2 ;  /* 0x00000002000085a7 */ /* 0x000f2400080010ff */
[----:B----4-:R-:W-:Y:S05]  /*93a0*/  @!P0 BRA `(.L_x_212) ;  /* 0xfffffffc00f08947 */ /* 0x010fea000383ffff */
[----:B------:R-:W-:Y:S05]  /*93b0*/  BRA `(.L_x_213) ;  /* 0xffffffb8003c7947 */ /* 0x000fea000383ffff */
.L_x_99:
[----:B------:R-:W-:-:S07]  /*93c0*/  MOV R0, UR5 ;  /* 0x0000000500007c02 */ /* 0x000fce0008000f00 */
.L_x_214:
[----:B-1----:R1:W2:Y:S02]  /*93d0*/  SYNCS.PHASECHK.TRANS64.TRYWAIT P0, [R0+URZ], R3 ;  /* 0x00000003000075a7 */ /* 0x0022a400080011ff */
[----:B--2---:R-:W-:Y:S05]  /*93e0*/  @!P0 NANOSLEEP.SYNCS 0x989680 ;  /* 0x009896800000895d */ /* 0x004fea0003900000 */
[----:B------:R-:W2:Y:S02]  /*93f0*/  @!P0 SYNCS.PHASECHK.TRANS64 P0, [R0+URZ], R3 ;  /* 0x00000003000085a7 */ /* 0x000ea400080010ff */
[----:B--2---:R-:W-:Y:S05]  /*9400*/  @!P0 BRA `(.L_x_214) ;  /* 0xfffffffc00f08947 */ /* 0x004fea000383ffff */
[----:B------:R-:W-:Y:S05]  /*9410*/  BRA `(.L_x_215) ;  /* 0xffffffb800487947 */ /* 0x000fea000383ffff */
.L_x_100:
[----:B------:R-:W-:-:S07]  /*9420*/  MOV R0, UR5 ;  /* 0x0000000500007c02 */ /* 0x000fce0008000f00 */
.L_x_216:
[----:B-1----:R1:W2:Y:S02]  /*9430*/  SYNCS.PHASECHK.TRANS64.TRYWAIT P0, [R0+URZ], R3 ;  /* 0x00000003000075a7 */ /* 0x0022a400080011ff */
[----:B--2---:R-:W-:Y:S05]  /*9440*/  @!P0 NANOSLEEP.SYNCS 0x989680 ;  /* 0x009896800000895d */ /* 0x004fea0003900000 */
[----:B------:R-:W2:Y:S02]  /*9450*/  @!P0 SYNCS.PHASECHK.TRANS64 P0, [R0+URZ], R3 ;  /* 0x00000003000085a7 */ /* 0x000ea400080010ff */
[----:B--2---:R-:W-:Y:S05]  /*9460*/  @!P0 BRA `(.L_x_216) ;  /* 0xfffffffc00f08947 */ /* 0x004fea000383ffff */
[----:B------:R-:W-:Y:S05]  /*9470*/  BRA `(.L_x_217) ;  /* 0xffffffb800547947 */ /* 0x000fea000383ffff */
.L_x_101:
[----:B-1----:R-:W-:-:S07]  /*9480*/  MOV R0, UR4 ;  /* 0x0000000400007c02 */ /* 0x002fce0008000f00 */
.L_x_218:
[----:B-1----:R1:W2:Y:S02]  /*9490*/  SYNCS.PHASECHK.TRANS64.TRYWAIT P0, [R0+URZ], R2 ;  /* 0x00000002000075a7 */ /* 0x0022a400080011ff */
[----:B--2---:R-:W-:Y:S05]  /*94a0*/  @!P0 NANOSLEEP.SYNCS 0x989680 ;  /* 0x009896800000895d */ /* 0x004fea0003900000 */
[----:B------:R-:W2:Y:S02]  /*94b0*/  @!P0 SYNCS.PHASECHK.TRANS64 P0, [R0+URZ], R2 ;  /* 0x00000002000085a7 */ /* 0x000ea400080010ff */
[----:B--2---:R-:W-:Y:S05]  /*94c0*/  @!P0 BRA `(.L_x_218) ;  /* 0xfffffffc00f08947 */ /* 0x004fea000383ffff */
[----:B------:R-:W-:Y:S05]  /*94d0*/  BRA `(.L_x_219) ;  /* 0xffffffb800607947 */ /* 0x000fea000383ffff */
.L_x_106:
[----:B--2---:R2:W3:Y:S02]  /*94e0*/  SYNCS.PHASECHK.TRANS64.TRYWAIT P0, [R7+URZ+0x240], R0 ;  /* 0x00024000070075a7 */ /* 0x0044e400080011ff */
[----:B---3--:R-:W-:Y:S05]  /*94f0*/  @!P0 NANOSLEEP.SYNCS 0x989680 ;  /* 0x009896800000895d */ /* 0x008fea0003900000 */
[----:B------:R-:W3:Y:S02]  /*9500*/  @!P0 SYNCS.PHASECHK.TRANS64 P0, [R7+URZ+0x240], R0 ;  /* 0x00024000070085a7 */ /* 0x000ee400080010ff */
[----:B---3--:R-:W-:Y:S05]  /*9510*/  @!P0 BRA `(.L_x_106) ;  /* 0xfffffffc00f08947 */ /* 0x008fea000383ffff */
[----:B------:R-:W-:Y:S05]  /*9520*/  BRA `(.L_x_220) ;  /* 0xffffffbc00747947 */ /* 0x000fea000383ffff */
.L_x_109:
[----:B-1----:R-:W-:Y:S07]  /*9530*/  MOV R0, UR17 ;  /* 0x0000001100007c02 */ /* 0x002fee0008000f00 */
.L_x_221:
[----:B-1----:R1:W2:Y:S02]  /*9540*/  SYNCS.PHASECHK.TRANS64.TRYWAIT P2, [R0+URZ+0x238], R7 ;  /* 0x00023807000075a7 */ /* 0x0022a400080411ff */
[----:B--2---:R-:W-:Y:S05]  /*9550*/  @!P2 NANOSLEEP.SYNCS 0x989680 ;  /* 0x009896800000a95d */ /* 0x004fea0003900000 */
[----:B------:R-:W2:Y:S02]  /*9560*/  @!P2 SYNCS.PHASECHK.TRANS64 P2, [R0+URZ+0x238], R7 ;  /* 0x000238070000a5a7 */ /* 0x000ea400080410ff */
[----:B--2---:R-:W-:Y:S05]  /*9570*/  @!P2 BRA `(.L_x_221) ;  /* 0xfffffffc00f0a947 */ /* 0x004fea000383ffff */
[----:B------:R-:W-:Y:S05]  /*9580*/  BRA `(.L_x_108) ;  /* 0xffffffc000d47947 */ /* 0x000fea000383ffff */
.L_x_112:
[----:B-1----:R-:W-:Y:S07]  /*9590*/  MOV R0, UR17 ;  /* 0x0000001100007c02 */ /* 0x002fee0008000f00 */
.L_x_222:
[----:B-1----:R1:W2:Y:S02]  /*95a0*/  SYNCS.PHASECHK.TRANS64.TRYWAIT P0, [R0+URZ+0x228], R6 ;  /* 0x00022806000075a7 */ /* 0x0022a400080011ff */
[----:B--2---:R-:W-:Y:S05]  /*95b0*/  @!P0 NANOSLEEP.SYNCS 0x989680 ;  /* 0x009896800000895d */ /* 0x004fea0003900000 */
[----:B------:R-:W2:Y:S02]  /*95c0*/  @!P0 SYNCS.PHASECHK.TRANS64 P0, [R0+URZ+0x228], R6 ;  /* 0x00022806000085a7 */ /* 0x000ea400080010ff */
[----:B--2---:R-:W-:Y:S05]  /*95d0*/  @!P0 BRA `(.L_x_222) ;  /* 0xfffffffc00f08947 */ /* 0x004fea000383ffff */
[----:B------:R-:W-:Y:S05]  /*95e0*/  BRA `(.L_x_223) ;  /* 0xffffffc400247947 */ /* 0x000fea000383ffff */
.L_x_115:
[----:B---3--:R3:W4:Y:S02]  /*95f0*/  SYNCS.PHASECHK.TRANS64.TRYWAIT P0, [R3+URZ+0x240], R0 ;  /* 0x00024000030075a7 */ /* 0x00872400080011ff */
[----:B----4-:R-:W-:Y:S05]  /*9600*/  @!P0 NANOSLEEP.SYNCS 0x989680 ;  /* 0x009896800000895d */ /* 0x010fea0003900000 */
[----:B------:R-:W4:Y:S02]  /*9610*/  @!P0 SYNCS.PHASECHK.TRANS64 P0, [R3+URZ+0x240], R0 ;  /* 0x00024000030085a7 */ /* 0x000f2400080010ff */
[----:B----4-:R-:W-:Y:S05]  /*9620*/  @!P0 BRA `(.L_x_115) ;  /* 0xfffffffc00f08947 */ /* 0x010fea000383ffff */
[----:B------:R-:W-:Y:S05]  /*9630*/  BRA `(.L_x_224) ;  /* 0xffffffc800647947 */ /* 0x000fea000383ffff */
.L_x_126:
[----:B-1----:R-:W-:Y:S04]  /*9640*/  MOV R0, UR44 ;  /* 0x0000002c00007c02 */ /* 0x002fe80008000f00 */
[----:B------:R1:W2:Y:S03]  /*9650*/  SYNCS.PHASECHK.TRANS64.TRYWAIT P1, [R0+URZ+0x220], R3 ;  /* 0x00022003000075a7 */ /* 0x0002a600080211ff */
[----:B--2---:R-:W-:Y:S05]  /*9660*/  @!P1 NANOSLEEP.SYNCS 0x989680 ;  /* 0x009896800000995d */ /* 0x004fea0003900000 */
[----:B------:R-:W2:Y:S02]  /*9670*/  @!P1 SYNCS.PHASECHK.TRANS64 P1, [R0+URZ+0x220], R3 ;  /* 0x00022003000095a7 */ /* 0x000ea400080210ff */
[----:B--2---:R-:W-:Y:S05]  /*9680*/  @!P1 BRA `(.L_x_126) ;  /* 0xfffffffc00ec9947 */ /* 0x004fea000383ffff */
[----:B------:R-:W-:Y:S05]  /*9690*/  BRA `(.L_x_125) ;  /* 0xffffffd400bc7947 */ /* 0x000fea000383ffff */
.L_x_128:
[----:B------:R1:W1:Y:S02]  /*96a0*/  SYNCS.PHASECHK.TRANS64.TRYWAIT P1, [R22+URZ+0x260], R4 ;  /* 0x00026004160075a7 */ /* 0x00026400080211ff */
[----:B-1----:R-:W-:Y:S05]  /*96b0*/  @!P1 NANOSLEEP.SYNCS 0x989680 ;  /* 0x009896800000995d */ /* 0x002fea0003900000 */
[----:B------:R-:W1:Y:S02]  /*96c0*/  @!P1 SYNCS.PHASECHK.TRANS64 P1, [R22+URZ+0x260], R4 ;  /* 0x00026004160095a7 */ /* 0x000e6400080210ff */
[----:B-1----:R-:W-:Y:S05]  /*96d0*/  @!P1 BRA `(.L_x_128) ;  /* 0xfffffffc00f09947 */ /* 0x002fea000383ffff */
[----:B------:R-:W-:Y:S05]  /*96e0*/  BRA `(.L_x_127) ;  /* 0xffffffd800007947 */ /* 0x000fea000383ffff */
        .weak           $__internal_0_$__cuda_sm10x_tcgen05_guardrail_trap_col_being_dealloced_not_returned_by_alloc
        .type           $__internal_0_$__cuda_sm10x_tcgen05_guardrail_trap_col_being_dealloced_not_returned_by_alloc,@function
        .size           $__internal_0_$__cuda_sm10x_tcgen05_guardrail_trap_col_being_dealloced_not_returned_by_alloc,($__internal_1_$__cuda_sm10x_tcgen05_guardrail_trap_phase_invalid_during_alloc - $__internal_0_$__cuda_sm10x_tcgen05_guardrail_trap_col_being_dealloced_not_returned_by_alloc)
$__internal_0_$__cuda_sm10x_tcgen05_guardrail_trap_col_being_dealloced_not_returned_by_alloc:
[----:B------:R-:W-:Y:S05]  /*96f0*/  BPT.TRAP 0x1 ;  /* 0x000000040000795c */ /* 0x000fea0000300000 */
[----:B------:R-:W-:-:S04]  /*9700*/  HFMA2 R3, -RZ, RZ, 0, 0 ;  /* 0x00000000ff037431 */ /* 0x000fc800000001ff */
[----:B------:R-:W-:Y:S05]  /*9710*/  RET.REL.NODEC R2 `(_ZN7cutlass13device_kernelINS_4gemm6kernel13GemmUniversalIN4cute5tupleIJiiiiEEENS1_10collective13CollectiveMmaINS1_35MainloopSm100TmaUmmaWarpSpecializedILi34ELi2ELi4ENS5_IJNS4_1CILi1EEENSA_ILi4EEESB_EEEEENS5_IJNSA_ILi128EEENSA_ILi64EEENSA_ILi32EEEEEENS_12float_e5m2_tENS5_IJlSB_lEEESJ_SK_NS4_8TiledMMAINS4_8MMA_AtomIJNS4_10MMA_TraitsINS4_19SM100_MMA_F8F6F4_SSEJSJ_SJ_fSF_SG_NS4_17integral_constantINS4_4UMMA5MajorELSR_0EEESS_NSP_INSQ_7ScaleInELST_0EEESU_EEEEEENS4_6LayoutINS5_IJSB_SB_SB_EEENS5_IJNSA_ILi0EEESZ_SZ_EEEEENS5_IJNS4_10UnderscoreES12_S12_EEEEENS4_23SM90_TMA_LOAD_MULTICASTENS4_14ComposedLayoutINS4_7SwizzleILi1ELi4ELi3EEENS4_18smem_ptr_flag_bitsILi8EEENSX_INS5_IJNSA_ILi8EEESH_EEENS5_IJSH_SB_EEEEEEEvNS4_8identityENS4_13SM90_TMA_LOADES1F_vS1G_EENS_8epilogue10collective18CollectiveEpilogueINS1J_23Sm100TmaWarpSpecializedILi1ELi1ELi64ELb0ELb0EEEJSI_NS5_IJNSX_ISF_SB_EENSX_ISG_SB_EEEEESJ_SK_SJ_SK_NS1J_6fusion15FusionCallbacksIS1N_NS1R_17LinearCombinationISJ_fSJ_fLNS_15FloatRoundStyleE2EEESI_S1Q_JEEENS4_5SM1004TMEM4LOAD26SM100_TMEM_LOAD_32dp32b64xES1H_NS16_INS17_ILi2ELi4ELi3EEES1A_NSX_INS5_IJS1B_SG_EEENS5_IJSG_SB_EEEEEEENS4_39AutoVectorizingCopyWithAssumedAlignmentILi128EEENS4_14SM90_TMA_STOREES25_S27_S27_EEEvvEEEEvNT_6ParamsE) ;  /* 0xffffff6802387950 */ /* 0x000fea0003c3ffff */
        .weak           $__internal_1_$__cuda_sm10x_tcgen05_guardrail_trap_phase_invalid_during_alloc
        .type           $__internal_1_$__cuda_sm10x_tcgen05_guardrail_trap_phase_invalid_during_alloc,@function
        .size           $__internal_1_$__cuda_sm10x_tcgen05_guardrail_trap_phase_invalid_during_alloc,($__internal_2_$__cuda_sm10x_tcgen05_guardrail_trap_unallocated_columns_being_dealloced - $__internal_1_$__cuda_sm10x_tcgen05_guardrail_trap_phase_invalid_during_alloc)
$__internal_1_$__cuda_sm10x_tcgen05_guardrail_trap_phase_invalid_during_alloc:
[----:B------:R-:W-:Y:S05]  /*9720*/  BPT.TRAP 0x1 ;  /* 0x000000040000795c */ /* 0x000fea0000300000 */
[----:B------:R-:W-:-:S04]  /*9730*/  MOV R5, 0x0 ;  /* 0x0000000000057802 */ /* 0x000fc80000000f00 */
[----:B------:R-:W-:Y:S05]  /*9740*/  RET.REL.NODEC R4 `(_ZN7cutlass13device_kernelINS_4gemm6kernel13GemmUniversalIN4cute5tupleIJiiiiEEENS1_10collective13CollectiveMmaINS1_35MainloopSm100TmaUmmaWarpSpecializedILi34ELi2ELi4ENS5_IJNS4_1CILi1EEENSA_ILi4EEESB_EEEEENS5_IJNSA_ILi128EEENSA_ILi64EEENSA_ILi32EEEEEENS_12float_e5m2_tENS5_IJlSB_lEEESJ_SK_NS4_8TiledMMAINS4_8MMA_AtomIJNS4_10MMA_TraitsINS4_19SM100_MMA_F8F6F4_SSEJSJ_SJ_fSF_SG_NS4_17integral_constantINS4_4UMMA5MajorELSR_0EEESS_NSP_INSQ_7ScaleInELST_0EEESU_EEEEEENS4_6LayoutINS5_IJSB_SB_SB_EEENS5_IJNSA_ILi0EEESZ_SZ_EEEEENS5_IJNS4_10UnderscoreES12_S12_EEEEENS4_23SM90_TMA_LOAD_MULTICASTENS4_14ComposedLayoutINS4_7SwizzleILi1ELi4ELi3EEENS4_18smem_ptr_flag_bitsILi8EEENSX_INS5_IJNSA_ILi8EEESH_EEENS5_IJSH_SB_EEEEEEEvNS4_8identityENS4_13SM90_TMA_LOADES1F_vS1G_EENS_8epilogue10collective18CollectiveEpilogueINS1J_23Sm100TmaWarpSpecializedILi1ELi1ELi64ELb0ELb0EEEJSI_NS5_IJNSX_ISF_SB_EENSX_ISG_SB_EEEEESJ_SK_SJ_SK_NS1J_6fusion15FusionCallbacksIS1N_NS1R_17LinearCombinationISJ_fSJ_fLNS_15FloatRoundStyleE2EEESI_S1Q_JEEENS4_5SM1004TMEM4LOAD26SM100_TMEM_LOAD_32dp32b64xES1H_NS16_INS17_ILi2ELi4ELi3EEES1A_NSX_INS5_IJS1B_SG_EEENS5_IJSG_SB_EEEEEEENS4_39AutoVectorizingCopyWithAssumedAlignmentILi128EEENS4_14SM90_TMA_STOREES25_S27_S27_EEEvvEEEEvNT_6ParamsE) ;  /* 0xffffff68042c7950 */ /* 0x000fea0003c3ffff */
        .weak           $__internal_2_$__cuda_sm10x_tcgen05_guardrail_trap_unallocated_columns_being_dealloced
        .type           $__internal_2_$__cuda_sm10x_tcgen05_guardrail_trap_unallocated_columns_being_dealloced,@function
        .size           $__internal_2_$__cuda_sm10x_tcgen05_guardrail_trap_unallocated_columns_being_dealloced,(.L_x_226 - $__internal_2_$__cuda_sm10x_tcgen05_guardrail_trap_unallocated_columns_being_dealloced)
$__internal_2_$__cuda_sm10x_tcgen05_guardrail_trap_unallocated_columns_being_dealloced:
[----:B------:R-:W-:Y:S05]  /*9750*/  BPT.TRAP 0x1 ;  /* 0x000000040000795c */ /* 0x000fea0000300000 */
[----:B------:R-:W-:-:S04]  /*9760*/  HFMA2 R3, -RZ, RZ, 0, 0 ;  /* 0x00000000ff037431 */ /* 0x000fc800000001ff */
[----:B------:R-:W-:Y:S05]  /*9770*/  RET.REL.NODEC R2 `(_ZN7cutlass13device_kernelINS_4gemm6kernel13GemmUniversalIN4cute5tupleIJiiiiEEENS1_10collective13CollectiveMmaINS1_35MainloopSm100TmaUmmaWarpSpecializedILi34ELi2ELi4ENS5_IJNS4_1CILi1EEENSA_ILi4EEESB_EEEEENS5_IJNSA_ILi128EEENSA_ILi64EEENSA_ILi32EEEEEENS_12float_e5m2_tENS5_IJlSB_lEEESJ_SK_NS4_8TiledMMAINS4_8MMA_AtomIJNS4_10MMA_TraitsINS4_19SM100_MMA_F8F6F4_SSEJSJ_SJ_fSF_SG_NS4_17integral_constantINS4_4UMMA5MajorELSR_0EEESS_NSP_INSQ_7ScaleInELST_0EEESU_EEEEEENS4_6LayoutINS5_IJSB_SB_SB_EEENS5_IJNSA_ILi0EEESZ_SZ_EEEEENS5_IJNS4_10UnderscoreES12_S12_EEEEENS4_23SM90_TMA_LOAD_MULTICASTENS4_14ComposedLayoutINS4_7SwizzleILi1ELi4ELi3EEENS4_18smem_ptr_flag_bitsILi8EEENSX_INS5_IJNSA_ILi8EEESH_EEENS5_IJSH_SB_EEEEEEEvNS4_8identityENS4_13SM90_TMA_LOADES1F_vS1G_EENS_8epilogue10collective18CollectiveEpilogueINS1J_23Sm100TmaWarpSpecializedILi1ELi1ELi64ELb0ELb0EEEJSI_NS5_IJNSX_ISF_SB_EENSX_ISG_SB_EEEEESJ_SK_SJ_SK_NS1J_6fusion15FusionCallbacksIS1N_NS1R_17LinearCombinationISJ_fSJ_fLNS_15FloatRoundStyleE2EEESI_S1Q_JEEENS4_5SM1004TMEM4LOAD26SM100_TMEM_LOAD_32dp32b64xES1H_NS16_INS17_ILi2ELi4ELi3EEES1A_NSX_INS5_IJS1B_SG_EEENS5_IJSG_SB_EEEEEEENS4_39AutoVectorizingCopyWithAssumedAlignmentILi128EEENS4_14SM90_TMA_STOREES25_S27_S27_EEEvvEEEEvNT_6ParamsE) ;  /* 0xffffff6802207950 */ /* 0x000fea0003c3ffff */
.L_x_225:
[----:B------:R-:W-:-:S00]  /*9780*/  BRA `(.L_x_225) ;  /* 0xfffffffc00fc7947 */ /* 0x000fc0000383ffff */
[----:B------:R-:W-:-:S00]  /*9790*/  NOP ;  /* 0x0000000000007918 */ /* 0x000fc00000000000 */
        /* <DEDUP_REMOVED lines=14> */
.L_x_226:


//--------------------- .nv.global.init           --------------------------
	.section	.nv.global.init,"aw",@progbits
.nv.global.init:
	.type		$str$27,@object
	.size		$str$27,($str$28 - $str$27)
$str$27:
        /*0000*/ 	.byte	0x28, 0x61, 0x64, 0x64, 0x72, 0x65, 0x73, 0x73, 0x20, 0x26, 0x20, 0x6d, 0x61, 0x73, 0x6b, 0x29
        /*0010*/ 	.byte	0x20, 0x3d, 0x3d, 0x20, 0x30, 0x00
	.type		$str$28,@object
	.size		$str$28,($str$26 - $str$28)
$str$28:
        /*0016*/ 	.byte	0x2f, 0x74, 0x6d, 0x70, 0x2f, 0x63, 0x75, 0x74, 0x6c, 0x61, 0x73, 0x73, 0x5f, 0x73, 0x77, 0x65
        /*0026*/ 	.byte	0x65, 0x70, 0x5f, 0x73, 0x72, 0x63, 0x2f, 0x69, 0x6e, 0x63, 0x6c, 0x75, 0x64, 0x65, 0x2f, 0x63
        /*0036*/ 	.byte	0x75, 0x74, 0x65, 0x2f, 0x70, 0x6f, 0x69, 0x6e, 0x74, 0x65, 0x72, 0x5f, 0x66, 0x6c, 0x61, 0x67
        /*0046*/ 	.byte	0x67, 0x65, 0x64, 0x2e, 0x68, 0x70, 0x70, 0x00
	.type		$str$26,@object
	.size		$str$26,($str$25 - $str$26)
$str$26:
        /*004e*/ 	.byte	0x2f, 0x74, 0x6d, 0x70, 0x2f, 0x63, 0x75, 0x74, 0x6c, 0x61, 0x73, 0x73, 0x5f, 0x73, 0x77, 0x65
        /*005e*/ 	.byte	0x65, 0x70, 0x5f, 0x73, 0x72, 0x63, 0x2f, 0x69, 0x6e, 0x63, 0x6c, 0x75, 0x64, 0x65, 0x2f, 0x63
        /*006e*/ 	.byte	0x75, 0x74, 0x65, 0x2f, 0x61, 0x74, 0x6f, 0x6d, 0x2f, 0x63, 0x6f, 0x70, 0x79, 0x5f, 0x74, 0x72
        /*007e*/ 	.byte	0x61, 0x69, 0x74, 0x73, 0x5f, 0x73, 0x6d, 0x31, 0x30, 0x30, 0x2e, 0x68, 0x70, 0x70, 0x00
	.type		$str$25,@object
	.size		$str$25,(__unnamed_1 - $str$25)
$str$25:
        /*008d*/ 	.byte	0x28, 0x28, 0x75, 0x69, 0x6e, 0x74, 0x33, 0x32, 0x5f, 0x74, 0x28, 0x74, 0x68, 0x72, 0x65, 0x61
        /*009d*/ 	.byte	0x64, 0x49, 0x64, 0x78, 0x2e, 0x78, 0x29, 0x20, 0x2f, 0x20, 0x33, 0x32, 0x29, 0x20, 0x25, 0x20
        /*00ad*/ 	.byte	0x34, 0x29, 0x20, 0x3d, 0x3d, 0x20, 0x28, 0x28, 0x28, 0x74, 0x6d, 0x65, 0x6d, 0x5f, 0x61, 0x64
        /*00bd*/ 	.byte	0x64, 0x72, 0x20, 0x3e, 0x3e, 0x20, 0x31, 0x36, 0x29, 0x20, 0x2f, 0x20, 0x33, 0x32, 0x29, 0x20
        /*00cd*/ 	.byte	0x25, 0x20, 0x34, 0x29, 0x00
	.type		__unnamed_1,@object
	.size		__unnamed_1,(__unnamed_2 - __unnamed_1)
__unnamed_1:
        /*00d2*/ 	.byte	0x61, 0x75, 0x74, 0x6f, 0x20, 0x63, 0x75, 0x74, 0x65, 0x3a, 0x3a, 0x61, 0x73, 0x5f, 0x70, 0x6f
        /* <DEDUP_REMOVED lines=24> */
        /*0262*/ 	.byte	0x43, 0x3c, 0x38, 0x31, 0x39, 0x32, 0x3e, 0x3e, 0x3e, 0x3e, 0x5d, 0x00
	.type		__unnamed_2,@object
	.size		__unnamed_2,(.L_2 - __unnamed_2)
__unnamed_2:
        /* <DEDUP_REMOVED lines=42> */
        /*050e*/ 	.byte	0x3e, 0x3e, 0x3e, 0x3e, 0x5d, 0x00
.L_2:


//--------------------- .nv.shared._ZN7cutlass13device_kernelINS_4gemm6kernel13GemmUniversalIN4cute5tupleIJiiiiEEENS1_10collective13CollectiveMmaINS1_35MainloopSm100TmaUmmaWarpSpecializedILi34ELi2ELi4ENS5_IJNS4_1CILi1EEENSA_ILi4EEESB_EEEEENS5_IJNSA_ILi128EEENSA_ILi64EEENSA_ILi32EEEEEENS_12float_e5m2_tENS5_IJlSB_lEEESJ_SK_NS4_8TiledMMAINS4_8MMA_AtomIJNS4_10MMA_TraitsINS4_19SM100_MMA_F8F6F4_SSEJSJ_SJ_fSF_SG_NS4_17integral_constantINS4_4UMMA5MajorELSR_0EEESS_NSP_INSQ_7ScaleInELST_0EEESU_EEEEEENS4_6LayoutINS5_IJSB_SB_SB_EEENS5_IJNSA_ILi0EEESZ_SZ_EEEEENS5_IJNS4_10UnderscoreES12_S12_EEEEENS4_23SM90_TMA_LOAD_MULTICASTENS4_14ComposedLayoutINS4_7SwizzleILi1ELi4ELi3EEENS4_18smem_ptr_flag_bitsILi8EEENSX_INS5_IJNSA_ILi8EEESH_EEENS5_IJSH_SB_EEEEEEEvNS4_8identityENS4_13SM90_TMA_LOADES1F_vS1G_EENS_8epilogue10collective18CollectiveEpilogueINS1J_23Sm100TmaWarpSpecializedILi1ELi1ELi64ELb0ELb0EEEJSI_NS5_IJNSX_ISF_SB_EENSX_ISG_SB_EEEEESJ_SK_SJ_SK_NS1J_6fusion15FusionCallbacksIS1N_NS1R_17LinearCombinationISJ_fSJ_fLNS_15FloatRoundStyleE2EEESI_S1Q_JEEENS4_5SM1004TMEM4LOAD26SM100_TMEM_LOAD_32dp32b64xES1H_NS16_INS17_ILi2ELi4ELi3EEES1A_NSX_INS5_IJS1B_SG_EEENS5_IJSG_SB_EEEEEEENS4_39AutoVectorizingCopyWithAssumedAlignmentILi128EEENS4_14SM90_TMA_STOREES25_S27_S27_EEEvvEEEEvNT_6ParamsE --------------------------
	.section	.nv.shared._ZN7cutlass13device_kernelINS_4gemm6kernel13GemmUniversalIN4cute5tupleIJiiiiEEENS1_10collective13CollectiveMmaINS1_35MainloopSm100TmaUmmaWarpSpecializedILi34ELi2ELi4ENS5_IJNS4_1CILi1EEENSA_ILi4EEESB_EEEEENS5_IJNSA_ILi128EEENSA_ILi64EEENSA_ILi32EEEEEENS_12float_e5m2_tENS5_IJlSB_lEEESJ_SK_NS4_8TiledMMAINS4_8MMA_AtomIJNS4_10MMA_TraitsINS4_19SM100_MMA_F8F6F4_SSEJSJ_SJ_fSF_SG_NS4_17integral_constantINS4_4UMMA5MajorELSR_0EEESS_NSP_INSQ_7ScaleInELST_0EEESU_EEEEEENS4_6LayoutINS5_IJSB_SB_SB_EEENS5_IJNSA_ILi0EEESZ_SZ_EEEEENS5_IJNS4_10UnderscoreES12_S12_EEEEENS4_23SM90_TMA_LOAD_MULTICASTENS4_14ComposedLayoutINS4_7SwizzleILi1ELi4ELi3EEENS4_18smem_ptr_flag_bitsILi8EEENSX_INS5_IJNSA_ILi8EEESH_EEENS5_IJSH_SB_EEEEEEEvNS4_8identityENS4_13SM90_TMA_LOADES1F_vS1G_EENS_8epilogue10collective18CollectiveEpilogueINS1J_23Sm100TmaWarpSpecializedILi1ELi1ELi64ELb0ELb0EEEJSI_NS5_IJNSX_ISF_SB_EENSX_ISG_SB_EEEEESJ_SK_SJ_SK_NS1J_6fusion15FusionCallbacksIS1N_NS1R_17LinearCombinationISJ_fSJ_fLNS_15FloatRoundStyleE2EEESI_S1Q_JEEENS4_5SM1004TMEM4LOAD26SM100_TMEM_LOAD_32dp32b64xES1H_NS16_INS17_ILi2ELi4ELi3EEES1A_NSX_INS5_IJS1B_SG_EEENS5_IJSG_SB_EEEEEEENS4_39AutoVectorizingCopyWithAssumedAlignmentILi128EEENS4_14SM90_TMA_STOREES25_S27_S27_EEEvvEEEEvNT_6ParamsE,"aw",@nobits
	.sectionflags	@""
	.align	16
	.zero		1024


//--------------------- .nv.shared.reserved.0     --------------------------
	.section	.nv.shared.reserved.0,"aw",@nobits
	.weak		__nv_reservedSMEM_offset_0_alias
	.size		__nv_reservedSMEM_offset_0_alias, 0, 64
	.other		__nv_reservedSMEM_offset_0_alias,@"STO_CUDA_RESERVED_SHARED STV_DEFAULT"
__nv_reservedSMEM_offset_0_alias:
	.zero		0
.nv.shared.reserved.0:
	.zero		64
	.weak		__nv_reservedSMEM_tcgen05_partition
	.type		__nv_reservedSMEM_tcgen05_partition,@object
	.size		__nv_reservedSMEM_tcgen05_partition,(.L_0 - __nv_reservedSMEM_tcgen05_partition)
__nv_reservedSMEM_tcgen05_partition:
	.zero		32
.L_0:


//--------------------- .nv.global                --------------------------
	.section	.nv.global,"aw",@nobits
.nv.global:
	.type		_ZN40_INTERNAL_4d264401_4_k_cu_f638ddb5_259584cute1_E,@object
	.size		_ZN40_INTERNAL_4d264401_4_k_cu_f638ddb5_259584cute1_E,(_ZN40_INTERNAL_4d264401_4_k_cu_f638ddb5_259584cuda3std3__45__cpo6cbeginE - _ZN40_INTERNAL_4d264401_4_k_cu_f638ddb5_259584cute1_E)
_ZN40_INTERNAL_4d264401_4_k_cu_f638ddb5_259584cute1_E:
	.zero		1
	.type		_ZN40_INTERNAL_4d264401_4_k_cu_f638ddb5_259584cuda3std3__45__cpo6cbeginE,@object
	.size		_ZN40_INTERNAL_4d264401_4_k_cu_f638ddb5_259584cuda3std3__45__cpo6cbeginE,(_ZN40_INTERNAL_4d264401_4_k_cu_f638ddb5_259584cuda3std3__48in_placeE - _ZN40_INTERNAL_4d264401_4_k_cu_f638ddb5_259584cuda3std3__45__cpo6cbeginE)
_ZN40_INTERNAL_4d264401_4_k_cu_f638ddb5_259584cuda3std3__45__cpo6cbeginE:
	.zero		1
	.type		_ZN40_INTERNAL_4d264401_4_k_cu_f638ddb5_259584cuda3std3__48in_placeE,@object
	.size		_ZN40_INTERNAL_4d264401_4_k_cu_f638ddb5_259584cuda3std3__48in_placeE,(_ZN40_INTERNAL_4d264401_4_k_cu_f638ddb5_259584cuda3std6ranges3__45__cpo9iter_moveE - _ZN40_INTERNAL_4d264401_4_k_cu_f638ddb5_259584cuda3std3__48in_placeE)
_ZN40_INTERNAL_4d264401_4_k_cu_f638ddb5_259584cuda3std3__48in_placeE:
	.zero		1
	.type		_ZN40_INTERNAL_4d264401_4_k_cu_f638ddb5_259584cuda3std6ranges3__45__cpo9iter_moveE,@object
	.size		_ZN40_INTERNAL_4d264401_4_k_cu_f638ddb5_259584cuda3std6ranges3__45__cpo9iter_moveE,(_ZN40_INTERNAL_4d264401_4_k_cu_f638ddb5_259584cuda3std3__45__cpo5beginE - _ZN40_INTERNAL_4d264401_4_k_cu_f638ddb5_259584cuda3std6ranges3__45__cpo9iter_moveE)
_ZN40_INTERNAL_4d264401_4_k_cu_f638ddb5_259584cuda3std6ranges3__45__cpo9iter_moveE:
	.zero		1
	.type		_ZN40_INTERNAL_4d264401_4_k_cu_f638ddb5_259584cuda3std3__45__cpo5beginE,@object
	.size		_ZN40_INTERNAL_4d264401_4_k_cu_f638ddb5_259584cuda3std3__45__cpo5beginE,(_ZN40_INTERNAL_4d264401_4_k_cu_f638ddb5_259584cuda3std3__442_GLOBAL__N__4d264401_4_k_cu_f638ddb5_259586ignoreE - _ZN40_INTERNAL_4d264401_4_k_cu_f638ddb5_259584cuda3std3__45__cpo5beginE)
_ZN40_INTERNAL_4d264401_4_k_cu_f638ddb5_259584cuda3std3__45__cpo5beginE:
	.zero		1
	.type		_ZN40_INTERNAL_4d264401_4_k_cu_f638ddb5_259584cuda3std3__442_GLOBAL__N__4d264401_4_k_cu_f638ddb5_259586ignoreE,@object
	.size		_ZN40_INTERNAL_4d264401_4_k_cu_f638ddb5_259584cuda3std3__442_GLOBAL__N__4d264401_4_k_cu_f638ddb5_259586ignoreE,(_ZN40_INTERNAL_4d264401_4_k_cu_f638ddb5_259584cute7productE - _ZN40_INTERNAL_4d264401_4_k_cu_f638ddb5_259584cuda3std3__442_GLOBAL__N__4d264401_4_k_cu_f638ddb5_259586ignoreE)
_ZN40_INTERNAL_4d264401_4_k_cu_f638ddb5_259584cuda3std3__442_GLOBAL__N__4d264401_4_k_cu_f638ddb5_259586ignoreE:
	.zero		1
	.type		_ZN40_INTERNAL_4d264401_4_k_cu_f638ddb5_259584cute7productE,@object
	.size		_ZN40_INTERNAL_4d264401_4_k_cu_f638ddb5_259584cute7productE,(_ZN40_INTERNAL_4d264401_4_k_cu_f638ddb5_259584cuda3std3__45__cpo3endE - _ZN40_INTERNAL_4d264401_4_k_cu_f638ddb5_259584cute7productE)
_ZN40_INTERNAL_4d264401_4_k_cu_f638ddb5_259584cute7productE:
	.zero		1
	.type		_ZN40_INTERNAL_4d264401_4_k_cu_f638ddb5_259584cuda3std3__45__cpo3endE,@object
	.size		_ZN40_INTERNAL_4d264401_4_k_cu_f638ddb5_259584cuda3std3__45__cpo3endE,(_ZN40_INTERNAL_4d264401_4_k_cu_f638ddb5_259584cuda3std3__419piecewise_constructE - _ZN40_INTERNAL_4d264401_4_k_cu_f638ddb5_259584cuda3std3__45__cpo3endE)
_ZN40_INTERNAL_4d264401_4_k_cu_f638ddb5_259584cuda3std3__45__cpo3endE:
	.zero		1
	.type		_ZN40_INTERNAL_4d264401_4_k_cu_f638ddb5_259584cuda3std3__419piecewise_constructE,@object
	.size		_ZN40_INTERNAL_4d264401_4_k_cu_f638ddb5_259584cuda3std3__419piecewise_constructE,(_ZN40_INTERNAL_4d264401_4_k_cu_f638ddb5_259584cuda3std3__45__cpo4cendE - _ZN40_INTERNAL_4d264401_4_k_cu_f638ddb5_259584cuda3std3__419piecewise_constructE)
_ZN40_INTERNAL_4d264401_4_k_cu_f638ddb5_259584cuda3std3__419piecewise_constructE:
	.zero		1
	.type		_ZN40_INTERNAL_4d264401_4_k_cu_f638ddb5_259584cuda3std3__45__cpo4cendE,@object
	.size		_ZN40_INTERNAL_4d264401_4_k_cu_f638ddb5_259584cuda3std3__45__cpo4cendE,(_ZN40_INTERNAL_4d264401_4_k_cu_f638ddb5_259584cuda3std6ranges3__45__cpo4swapE - _ZN40_INTERNAL_4d264401_4_k_cu_f638ddb5_259584cuda3std3__45__cpo4cendE)
_ZN40_INTERNAL_4d264401_4_k_cu_f638ddb5_259584cuda3std3__45__cpo4cendE:
	.zero		1
	.type		_ZN40_INTERNAL_4d264401_4_k_cu_f638ddb5_259584cuda3std6ranges3__45__cpo4swapE,@object
	.size		_ZN40_INTERNAL_4d264401_4_k_cu_f638ddb5_259584cuda3std6ranges3__45__cpo4swapE,(.L_10 - _ZN40_INTERNAL_4d264401_4_k_cu_f638ddb5_259584cuda3std6ranges3__45__cpo4swapE)
_ZN40_INTERNAL_4d264401_4_k_cu_f638ddb5_259584cuda3std6ranges3__45__cpo4swapE:
	.zero		1
.L_10:


//--------------------- .nv.constant0._ZN7cutlass13device_kernelINS_4gemm6kernel13GemmUniversalIN4cute5tupleIJiiiiEEENS1_10collective13CollectiveMmaINS1_35MainloopSm100TmaUmmaWarpSpecializedILi34ELi2ELi4ENS5_IJNS4_1CILi1EEENSA_ILi4EEESB_EEEEENS5_IJNSA_ILi128EEENSA_ILi64EEENSA_ILi32EEEEEENS_12float_e5m2_tENS5_IJlSB_lEEESJ_SK_NS4_8TiledMMAINS4_8MMA_AtomIJNS4_10MMA_TraitsINS4_19SM100_MMA_F8F6F4_SSEJSJ_SJ_fSF_SG_NS4_17integral_constantINS4_4UMMA5MajorELSR_0EEESS_NSP_INSQ_7ScaleInELST_0EEESU_EEEEEENS4_6LayoutINS5_IJSB_SB_SB_EEENS5_IJNSA_ILi0EEESZ_SZ_EEEEENS5_IJNS4_10UnderscoreES12_S12_EEEEENS4_23SM90_TMA_LOAD_MULTICASTENS4_14ComposedLayoutINS4_7SwizzleILi1ELi4ELi3EEENS4_18smem_ptr_flag_bitsILi8EEENSX_INS5_IJNSA_ILi8EEESH_EEENS5_IJSH_SB_EEEEEEEvNS4_8identityENS4_13SM90_TMA_LOADES1F_vS1G_EENS_8epilogue10collective18CollectiveEpilogueINS1J_23Sm100TmaWarpSpecializedILi1ELi1ELi64ELb0ELb0EEEJSI_NS5_IJNSX_ISF_SB_EENSX_ISG_SB_EEEEESJ_SK_SJ_SK_NS1J_6fusion15FusionCallbacksIS1N_NS1R_17LinearCombinationISJ_fSJ_fLNS_15FloatRoundStyleE2EEESI_S1Q_JEEENS4_5SM1004TMEM4LOAD26SM100_TMEM_LOAD_32dp32b64xES1H_NS16_INS17_ILi2ELi4ELi3EEES1A_NSX_INS5_IJS1B_SG_EEENS5_IJSG_SB_EEEEEEENS4_39AutoVectorizingCopyWithAssumedAlignmentILi128EEENS4_14SM90_TMA_STOREES25_S27_S27_EEEvvEEEEvNT_6ParamsE --------------------------
	.section	.nv.constant0._ZN7cutlass13device_kernelINS_4gemm6kernel13GemmUniversalIN4cute5tupleIJiiiiEEENS1_10collective13CollectiveMmaINS1_35MainloopSm100TmaUmmaWarpSpecializedILi34ELi2ELi4ENS5_IJNS4_1CILi1EEENSA_ILi4EEESB_EEEEENS5_IJNSA_ILi128EEENSA_ILi64EEENSA_ILi32EEEEEENS_12float_e5m2_tENS5_IJlSB_lEEESJ_SK_NS4_8TiledMMAINS4_8MMA_AtomIJNS4_10MMA_TraitsINS4_19SM100_MMA_F8F6F4_SSEJSJ_SJ_fSF_SG_NS4_17integral_constantINS4_4UMMA5MajorELSR_0EEESS_NSP_INSQ_7ScaleInELST_0EEESU_EEEEEENS4_6LayoutINS5_IJSB_SB_SB_EEENS5_IJNSA_ILi0EEESZ_SZ_EEEEENS5_IJNS4_10UnderscoreES12_S12_EEEEENS4_23SM90_TMA_LOAD_MULTICASTENS4_14ComposedLayoutINS4_7SwizzleILi1ELi4ELi3EEENS4_18smem_ptr_flag_bitsILi8EEENSX_INS5_IJNSA_ILi8EEESH_EEENS5_IJSH_SB_EEEEEEEvNS4_8identityENS4_13SM90_TMA_LOADES1F_vS1G_EENS_8epilogue10collective18CollectiveEpilogueINS1J_23Sm100TmaWarpSpecializedILi1ELi1ELi64ELb0ELb0EEEJSI_NS5_IJNSX_ISF_SB_EENSX_ISG_SB_EEEEESJ_SK_SJ_SK_NS1J_6fusion15FusionCallbacksIS1N_NS1R_17LinearCombinationISJ_fSJ_fLNS_15FloatRoundStyleE2EEESI_S1Q_JEEENS4_5SM1004TMEM4LOAD26SM100_TMEM_LOAD_32dp32b64xES1H_NS16_INS17_ILi2ELi4ELi3EEES1A_NSX_INS5_IJS1B_SG_EEENS5_IJSG_SB_EEEEEEENS4_39AutoVectorizingCopyWithAssumedAlignmentILi128EEENS4_14SM90_TMA_STOREES25_S27_S27_EEEvvEEEEvNT_6ParamsE,"a",@progbits
	.sectionflags	@""
	.align	4
.nv.constant0._ZN7cutlass13device_kernelINS_4gemm6kernel13GemmUniversalIN4cute5tupleIJiiiiEEENS1_10collective13CollectiveMmaINS1_35MainloopSm100TmaUmmaWarpSpecializedILi34ELi2ELi4ENS5_IJNS4_1CILi1EEENSA_ILi4EEESB_EEEEENS5_IJNSA_ILi128EEENSA_ILi64EEENSA_ILi32EEEEEENS_12float_e5m2_tENS5_IJlSB_lEEESJ_SK_NS4_8TiledMMAINS4_8MMA_AtomIJNS4_10MMA_TraitsINS4_19SM100_MMA_F8F6F4_SSEJSJ_SJ_fSF_SG_NS4_17integral_constantINS4_4UMMA5MajorELSR_0EEESS_NSP_INSQ_7ScaleInELST_0EEESU_EEEEEENS4_6LayoutINS5_IJSB_SB_SB_EEENS5_IJNSA_ILi0EEESZ_SZ_EEEEENS5_IJNS4_10UnderscoreES12_S12_EEEEENS4_23SM90_TMA_LOAD_MULTICASTENS4_14ComposedLayoutINS4_7SwizzleILi1ELi4ELi3EEENS4_18smem_ptr_flag_bitsILi8EEENSX_INS5_IJNSA_ILi8EEESH_EEENS5_IJSH_SB_EEEEEEEvNS4_8identityENS4_13SM90_TMA_LOADES1F_vS1G_EENS_8epilogue10collective18CollectiveEpilogueINS1J_23Sm100TmaWarpSpecializedILi1ELi1ELi64ELb0ELb0EEEJSI_NS5_IJNSX_ISF_SB_EENSX_ISG_SB_EEEEESJ_SK_SJ_SK_NS1J_6fusion15FusionCallbacksIS1N_NS1R_17LinearCombinationISJ_fSJ_fLNS_15FloatRoundStyleE2EEESI_S1Q_JEEENS4_5SM1004TMEM4LOAD26SM100_TMEM_LOAD_32dp32b64xES1H_NS16_INS17_ILi2ELi4ELi3EEES1A_NSX_INS5_IJS1B_SG_EEENS5_IJSG_SB_EEEEEEENS4_39AutoVectorizingCopyWithAssumedAlignmentILi128EEENS4_14SM90_TMA_STOREES25_S27_S27_EEEvvEEEEvNT_6ParamsE:
	.zero		2944


//--------------------- SYMBOLS --------------------------

	.type		.nv.reservedSmem.offset0,@object
	.size		.nv.reservedSmem.offset0,0x4
	.type		.nv.reservedSmem.cap,@object
	.size		.nv.reservedSmem.cap,0x4
	.type		__assertfail,@function
